def gluon_wgmma(
    a_ptr,
    b_ptr,
    c_ptr,
    M,
    N,
    K,
    stride_am,
    stride_bk,
    stride_cm,
    BLOCK_M: gl.constexpr,
    BLOCK_N: gl.constexpr,
    BLOCK_K: gl.constexpr,
    DTYPE: gl.constexpr,
    A_LAYOUT: gl.constexpr,
    B_LAYOUT: gl.constexpr,
    C_LAYOUT: gl.constexpr,
    B_SHAPE: gl.constexpr,
    TRANS_B: gl.constexpr,
    NUM_BUFFERS: gl.constexpr,
    NUM_WARPS: gl.constexpr,
):
    a_desc = tma.make_tensor_descriptor(
        a_ptr, [M, K], [stride_am, 1], [BLOCK_M, BLOCK_K], A_LAYOUT
    )
    b_desc = tma.make_tensor_descriptor(
        b_ptr,
        [N, K] if TRANS_B else [K, N],
        [stride_bk, 1],
        B_SHAPE,
        B_LAYOUT,
    )
    c_desc = tma.make_tensor_descriptor(
        c_ptr, [M, N], [stride_cm, 1], [BLOCK_M, BLOCK_N], C_LAYOUT
    )

    a_bufs = gl.allocate_shared_memory(
        DTYPE, [NUM_BUFFERS, BLOCK_M, BLOCK_K], A_LAYOUT
    )
    b_bufs = gl.allocate_shared_memory(DTYPE, [NUM_BUFFERS] + B_SHAPE, B_LAYOUT)

    pid_m = gl.program_id(0)
    pid_n = gl.program_id(1)
    off_m = pid_m * BLOCK_M
    off_n = pid_n * BLOCK_N

    mma_layout: gl.constexpr = pick_wgmma_layout(DTYPE, BLOCK_M, BLOCK_N, NUM_WARPS)
    acc = warpgroup_mma_init(
        gl.zeros((BLOCK_M, BLOCK_N), dtype=gl.float32, layout=mma_layout)
    )

    bars = gl.allocate_shared_memory(
        gl.int64, [NUM_BUFFERS, 1], mbarrier.MBarrierLayout()
    )
    for i in gl.static_range(NUM_BUFFERS):
        mbarrier.init(bars.index(i), count=1)
    idx = 0
    phase = 0

    for k in range(0, K, BLOCK_K):
        a = a_bufs.index(idx)
        b = b_bufs.index(idx)
        bar = bars.index(idx)
        mbarrier.expect(bar, a_desc.block_type.nbytes + b_desc.block_type.nbytes)
        tma.async_copy_global_to_shared(a_desc, [off_m, k], bar, a)
        tma.async_copy_global_to_shared(
            b_desc, [off_n, k] if TRANS_B else [k, off_n], bar, b
        )
        mbarrier.wait(bar, phase=phase)

        if TRANS_B:
            b = b.permute((1, 0))
        acc = warpgroup_mma_wait(num_outstanding=0, deps=(acc,))
        acc = warpgroup_mma(a, b, acc, is_async=True)

        idx += 1
        if idx == NUM_BUFFERS:
            idx = 0
            phase ^= 1

    acc = warpgroup_mma_wait(num_outstanding=0, deps=(acc,))
    for i in gl.static_range(NUM_BUFFERS):
        mbarrier.invalidate(bars.index(i))

    c_smem = gl.allocate_shared_memory(DTYPE, [BLOCK_M, BLOCK_N], C_LAYOUT)
    c_smem.store(acc.to(DTYPE))
    fence_async_shared()
    tma.async_copy_shared_to_global(c_desc, [off_m, off_n], c_smem)
    tma.store_wait(pendings=0)

# config = {"BLOCK_K": 64, "BLOCK_M": 256, "BLOCK_N": 128, "arch": "sm_90", "dtype": "fp8e4m3", "num_buffers": 2, "num_warps": 8, "trans_b": 1}
# arch = sm_90


// ===== COMPILED SASS (sm_90a) =====

	.target	sm_90a

	.elftype	@"ET_EXEC"


//--------------------- .note.nv.tkinfo           --------------------------
	.section	.note.nv.tkinfo,"",@"SHT_NOTE"
	.sectionflags	@"SHF_NOTE_NV_TKINFO"
	.tkinfo
        /*0018*/ 	.word	0x00000002
        /*0030*/ 	.string	""
        /*0030*/ 	.string	"ptxas"
        /*0030*/ 	.string	"Cuda compilation tools, release 13.0, V13.0.88"
        /*0030*/ 	.string	"Build cuda_13.0.r13.0/compiler.36424714_0"
        /*0030*/ 	.string	"-v  -suppress-debug-info  -lineinfo  -arch sm_90a "



//--------------------- .note.nv.cuinfo           --------------------------
	.section	.note.nv.cuinfo,"",@"SHT_NOTE"
	.sectionflags	@"SHF_NOTE_NV_CUINFO"
        /*0018*/ 	.short	0x0002
        /*001a*/ 	.short	0x005a
        /*001c*/ 	.short	0x0082
	.zero		2


//--------------------- .nv.info                  --------------------------
	.section	.nv.info,"",@"SHT_CUDA_INFO"
	.align	4


	//----- nvinfo : EIATTR_REGCOUNT
	.align		4
        /*0000*/ 	.byte	0x04, 0x2f
        /*0002*/ 	.short	(.L_1 - .L_0)
	.align		4
.L_0:
        /*0004*/ 	.word	index@(gluon_wgmma)
        /*0008*/ 	.word	0x0000009a


	//----- nvinfo : EIATTR_FRAME_SIZE
	.align		4
.L_1:
        /*000c*/ 	.byte	0x04, 0x11
        /*000e*/ 	.short	(.L_3 - .L_2)
	.align		4
.L_2:
        /*0010*/ 	.word	index@(gluon_wgmma)
        /*0014*/ 	.word	0x00000000


	//----- nvinfo : EIATTR_MIN_STACK_SIZE
	.align		4
.L_3:
        /*0018*/ 	.byte	0x04, 0x12
        /*001a*/ 	.short	(.L_5 - .L_4)
	.align		4
.L_4:
        /*001c*/ 	.word	index@(gluon_wgmma)
        /*0020*/ 	.word	0x00000000
.L_5:


//--------------------- .nv.compat                --------------------------
	.section	.nv.compat,"",@"SHT_CUDA_COMPAT_INFO"
	.align	4
        /*0000*/ 	.byte	0x02, 0x09, 0x01, 0x00, 0x02, 0x02, 0x04, 0x00, 0x02, 0x05, 0x05, 0x00, 0x03, 0x07, 0x01, 0x01
        /*0010*/ 	.byte	0x02, 0x03, 0x03, 0x00, 0x02, 0x06, 0x01, 0x00, 0x04, 0x0b, 0x08, 0x00, 0x00, 0x00, 0x00, 0x00
        /*0020*/ 	.byte	0x00, 0x00, 0x00, 0x00


//--------------------- .nv.info.gluon_wgmma      --------------------------
	.section	.nv.info.gluon_wgmma,"",@"SHT_CUDA_INFO"
	.sectionflags	@""
	.align	4


	//----- nvinfo : EIATTR_CUDA_API_VERSION
	.align		4
        /*0000*/ 	.byte	0x04, 0x37
        /*0002*/ 	.short	(.L_7 - .L_6)
.L_6:
        /*0004*/ 	.word	0x00000082


	//----- nvinfo : EIATTR_KPARAM_INFO
	.align		4
.L_7:
        /*0008*/ 	.byte	0x04, 0x17
        /*000a*/ 	.short	(.L_9 - .L_8)
.L_8:
        /*000c*/ 	.word	0x00000000
        /*0010*/ 	.short	0x000a
        /*0012*/ 	.short	0x0048
        /*0014*/ 	.byte	0x00, 0xf4, 0x21, 0x00


	//----- nvinfo : EIATTR_KPARAM_INFO
	.align		4
.L_9:
        /*0018*/ 	.byte	0x04, 0x17
        /*001a*/ 	.short	(.L_11 - .L_10)
.L_10:
        /*001c*/ 	.word	0x00000000
        /*0020*/ 	.short	0x0009
        /*0022*/ 	.short	0x0040
        /*0024*/ 	.byte	0x00, 0xf4, 0x21, 0x00


	//----- nvinfo : EIATTR_KPARAM_INFO
	.align		4
.L_11:
        /*0028*/ 	.byte	0x04, 0x17
        /*002a*/ 	.short	(.L_13 - .L_12)
.L_12:
        /*002c*/ 	.word	0x00000000
        /*0030*/ 	.short	0x0008
        /*0032*/ 	.short	0x0038
        /*0034*/ 	.byte	0x00, 0xf0, 0x21, 0x00


	//----- nvinfo : EIATTR_KPARAM_INFO
	.align		4
.L_13:
        /*0038*/ 	.byte	0x04, 0x17
        /*003a*/ 	.short	(.L_15 - .L_14)
.L_14:
        /*003c*/ 	.word	0x00000000
        /*0040*/ 	.short	0x0007
        /*0042*/ 	.short	0x0030
        /*0044*/ 	.byte	0x00, 0xf0, 0x21, 0x00


	//----- nvinfo : EIATTR_KPARAM_INFO
	.align		4
.L_15:
        /*0048*/ 	.byte	0x04, 0x17
        /*004a*/ 	.short	(.L_17 - .L_16)
.L_16:
        /*004c*/ 	.word	0x00000000
        /*0050*/ 	.short	0x0006
        /*0052*/ 	.short	0x0028
        /*0054*/ 	.byte	0x00, 0xf0, 0x21, 0x00


	//----- nvinfo : EIATTR_KPARAM_INFO
	.align		4
.L_17:
        /*0058*/ 	.byte	0x04, 0x17
        /*005a*/ 	.short	(.L_19 - .L_18)
.L_18:
        /*005c*/ 	.word	0x00000000
        /*0060*/ 	.short	0x0005
        /*0062*/ 	.short	0x0020
        /*0064*/ 	.byte	0x00, 0xf0, 0x11, 0x00


	//----- nvinfo : EIATTR_KPARAM_INFO
	.align		4
.L_19:
        /*0068*/ 	.byte	0x04, 0x17
        /*006a*/ 	.short	(.L_21 - .L_20)
.L_20:
        /*006c*/ 	.word	0x00000000
        /*0070*/ 	.short	0x0004
        /*0072*/ 	.short	0x001c
        /*0074*/ 	.byte	0x00, 0xf0, 0x11, 0x00


	//----- nvinfo : EIATTR_KPARAM_INFO
	.align		4
.L_21:
        /*0078*/ 	.byte	0x04, 0x17
        /*007a*/ 	.short	(.L_23 - .L_22)
.L_22:
        /*007c*/ 	.word	0x00000000
        /*0080*/ 	.short	0x0003
        /*0082*/ 	.short	0x0018
        /*0084*/ 	.byte	0x00, 0xf0, 0x11, 0x00


	//----- nvinfo : EIATTR_KPARAM_INFO
	.align		4
.L_23:
        /*0088*/ 	.byte	0x04, 0x17
        /*008a*/ 	.short	(.L_25 - .L_24)
.L_24:
        /*008c*/ 	.word	0x00000000
        /*0090*/ 	.short	0x0002
        /*0092*/ 	.short	0x0010
        /*0094*/ 	.byte	0x00, 0xf4, 0x21, 0x00


	//----- nvinfo : EIATTR_KPARAM_INFO
	.align		4
.L_25:
        /*0098*/ 	.byte	0x04, 0x17
        /*009a*/ 	.short	(.L_27 - .L_26)
.L_26:
        /*009c*/ 	.word	0x00000000
        /*00a0*/ 	.short	0x0001
        /*00a2*/ 	.short	0x0008
        /*00a4*/ 	.byte	0x00, 0xf4, 0x21, 0x00


	//----- nvinfo : EIATTR_KPARAM_INFO
	.align		4
.L_27:
        /*00a8*/ 	.byte	0x04, 0x17
        /*00aa*/ 	.short	(.L_29 - .L_28)
.L_28:
        /*00ac*/ 	.word	0x00000000
        /*00b0*/ 	.short	0x0000
        /*00b2*/ 	.short	0x0000
        /*00b4*/ 	.byte	0x00, 0xf4, 0x21, 0x00


	//----- nvinfo : EIATTR_SPARSE_MMA_MASK
	.align		4
.L_29:
        /*00b8*/ 	.byte	0x03, 0x50
        /*00ba*/ 	.short	0x0000


	//----- nvinfo : EIATTR_MAXREG_COUNT
	.align		4
        /*00bc*/ 	.byte	0x03, 0x1b
        /*00be*/ 	.short	0x00ff


	//----- nvinfo : EIATTR_NUM_BARRIERS
	.align		4
        /*00c0*/ 	.byte	0x02, 0x4c
        /*00c2*/ 	.byte	0x01
	.zero		1


	//----- nvinfo : EIATTR_MERCURY_ISA_VERSION
	.align		4
        /*00c4*/ 	.byte	0x03, 0x5f
        /*00c6*/ 	.short	0x0101


	//----- nvinfo : EIATTR_INT_WARP_WIDE_INSTR_OFFSETS
	.align		4
        /*00c8*/ 	.byte	0x04, 0x31
        /*00ca*/ 	.short	(.L_31 - .L_30)


	//   ....[0]....
.L_30:
        /*00cc*/ 	.word	0x00001580


	//   ....[1]....
        /*00d0*/ 	.word	0x000015a0


	//   ....[2]....
        /*00d4*/ 	.word	0x00001650


	//   ....[3]....
        /*00d8*/ 	.word	0x00001c40


	//   ....[4]....
        /*00dc*/ 	.word	0x00001c50


	//   ....[5]....
        /*00e0*/ 	.word	0x00001cd0


	//   ....[6]....
        /*00e4*/ 	.word	0x00001ce0


	//   ....[7]....
        /*00e8*/ 	.word	0x00002220


	//   ....[8]....
        /*00ec*/ 	.word	0x00002260


	//----- nvinfo : EIATTR_COOP_GROUP_MASK_REGIDS
	.align		4
.L_31:
        /*00f0*/ 	.byte	0x04, 0x29
        /*00f2*/ 	.short	(.L_33 - .L_32)


	//   ....[0]....
.L_32:
        /*00f4*/ 	.word	0xffffffff


	//   ....[1]....
        /*00f8*/ 	.word	0xffffffff


	//   ....[2]....
        /*00fc*/ 	.word	0xffffffff


	//----- nvinfo : EIATTR_COOP_GROUP_INSTR_OFFSETS
	.align		4
.L_33:
        /*0100*/ 	.byte	0x04, 0x28
        /*0102*/ 	.short	(.L_35 - .L_34)


	//   ....[0]....
.L_34:
        /*0104*/ 	.word	0x00000140


	//   ....[1]....
        /*0108*/ 	.word	0x000006e0


	//   ....[2]....
        /*010c*/ 	.word	0x00000cc0


	//----- nvinfo : EIATTR_MBARRIER_INSTR_OFFSETS
	.align		4
.L_35:
        /*0110*/ 	.byte	0x04, 0x39
        /*0112*/ 	.short	(.L_37 - .L_36)


	//   ....[0]....
.L_36:
        /*0114*/ 	.word	0x000016d0
        /*0118*/ 	.word	0x000000ff
        /*011c*/ 	.word	0x0000c000
        /*0120*/ 	.short	0x0100
        /*0122*/ 	.byte	0x14
	.zero		1


	//   ....[1]....
        /*0124*/ 	.word	0x000016f0
        /*0128*/ 	.word	0x000000ff
        /*012c*/ 	.word	0x0000c008
        /*0130*/ 	.short	0x0100
        /*0132*/ 	.byte	0x14
	.zero		1


	//   ....[2]....
        /*0134*/ 	.word	0x00001dd0
        /*0138*/ 	.word	0x000000ff
        /*013c*/ 	.word	0x0000c000
        /*0140*/ 	.short	0x010a
        /*0142*/ 	.byte	0x1a
	.zero		1


	//   ....[3]....
        /*0144*/ 	.word	0x000020d0
        /*0148*/ 	.word	0x000000ff
        /*014c*/ 	.word	0x0000c000
        /*0150*/ 	.short	0x0108
        /*0152*/ 	.byte	0x14
	.zero		1


	//   ....[4]....
        /*0154*/ 	.word	0x000021b0
        /*0158*/ 	.word	0x000000ff
        /*015c*/ 	.word	0x0000c008
        /*0160*/ 	.short	0x0108
        /*0162*/ 	.byte	0x14
	.zero		1


	//   ....[5]....
        /*0164*/ 	.word	0x000029c0
        /*0168*/ 	.word	0x000000ff
        /*016c*/ 	.word	0x0000c000
        /*0170*/ 	.short	0x010a
        /*0172*/ 	.byte	0x1a
	.zero		1


	//----- nvinfo : EIATTR_NUM_MBARRIERS
	.align		4
.L_37:
        /*0174*/ 	.byte	0x03, 0x38
        /*0176*/ 	.short	0x0002


	//----- nvinfo : EIATTR_EXIT_INSTR_OFFSETS
	.align		4
        /*0178*/ 	.byte	0x04, 0x1c
        /*017a*/ 	.short	(.L_39 - .L_38)


	//   ....[0]....
.L_38:
        /*017c*/ 	.word	0x000029b0


	//----- nvinfo : EIATTR_REQNTID
	.align		4
.L_39:
        /*0180*/ 	.byte	0x04, 0x10
        /*0182*/ 	.short	(.L_41 - .L_40)
.L_40:
        /*0184*/ 	.word	0x00000100
        /*0188*/ 	.word	0x00000001
        /*018c*/ 	.word	0x00000001


	//----- nvinfo : EIATTR_CRS_STACK_SIZE
	.align		4
.L_41:
        /*0190*/ 	.byte	0x04, 0x1e
        /*0192*/ 	.short	(.L_43 - .L_42)
.L_42:
        /*0194*/ 	.word	0x00000000


	//----- nvinfo : EIATTR_CBANK_PARAM_SIZE
	.align		4
.L_43:
        /*0198*/ 	.byte	0x03, 0x19
        /*019a*/ 	.short	0x0050


	//----- nvinfo : EIATTR_PARAM_CBANK
	.align		4
        /*019c*/ 	.byte	0x04, 0x0a
        /*019e*/ 	.short	(.L_45 - .L_44)
	.align		4
.L_44:
        /*01a0*/ 	.word	index@(.nv.constant0.gluon_wgmma)
        /*01a4*/ 	.short	0x0210
        /*01a6*/ 	.short	0x0050


	//----- nvinfo : EIATTR_SW_WAR
	.align		4
.L_45:
        /*01a8*/ 	.byte	0x04, 0x36
        /*01aa*/ 	.short	(.L_47 - .L_46)
.L_46:
        /*01ac*/ 	.word	0x00000008
.L_47:


//--------------------- .nv.callgraph             --------------------------
	.section	.nv.callgraph,"",@"SHT_CUDA_CALLGRAPH"
	.align	4
	.sectionentsize	8
	.align		4
        /*0000*/ 	.word	0x00000000
	.align		4
        /*0004*/ 	.word	0xffffffff
	.align		4
        /*0008*/ 	.word	0x00000000
	.align		4
        /*000c*/ 	.word	0xfffffffe
	.align		4
        /*0010*/ 	.word	0x00000000
	.align		4
        /*0014*/ 	.word	0xfffffffd
	.align		4
        /*0018*/ 	.word	0x00000000
	.align		4
        /*001c*/ 	.word	0xfffffffc


//--------------------- .text.gluon_wgmma         --------------------------
	.section	.text.gluon_wgmma,"ax",@progbits
	.align	128
        .global         gluon_wgmma
        .type           gluon_wgmma,@function
        .size           gluon_wgmma,(.L_x_53 - gluon_wgmma)
        .other          gluon_wgmma,@"STO_CUDA_ENTRY STV_DEFAULT"
gluon_wgmma:
.text.gluon_wgmma:
[----:B------:R-:W-:Y:S01]  /*0000*/  LDC R1, c[0x0][0x28] ;  /* 0x00000a00ff017b82 */ /* 0x000fe20000000800 */
[----:B------:R-:W1:Y:S07]  /*0010*/  S2R R0, SR_TID.X ;  /* 0x0000000000007919 */ /* 0x000e6e0000002100 */
[----:B------:R-:W2:Y:S01]  /*0020*/  S2UR UR4, SR_CgaCtaId ;  /* 0x00000000000479c3 */ /* 0x000ea20000008800 */
[----:B------:R-:W-:Y:S01]  /*0030*/  UMOV UR20, 0x400 ;  /* 0x0000040000147882 */ /* 0x000fe20000000000 */
[----:B------:R-:W-:Y:S01]  /*0040*/  ULDC UR6, c[0x0][0xc] ;  /* 0x0000030000067ab9 */ /* 0x000fe20000000800 */
[----:B------:R-:W-:Y:S01]  /*0050*/  ULDC.64 UR32, c[0x0][0x250] ;  /* 0x0000940000207ab9 */ /* 0x000fe20000000a00 */
[----:B------:R-:W-:Y:S04]  /*0060*/  BSSY B0, `(.L_x_0) ;  /* 0x000001e000007945 */ /* 0x000fe80003800000 */
[----:B------:R-:W3:Y:S08]  /*0070*/  LDC R12, c[0x0][0x230] ;  /* 0x00008c00ff0c7b82 */ /* 0x000ef00000000800 */
[----:B------:R-:W-:Y:S08]  /*0080*/  S2UR UR34, SR_CTAID.Y ;  /* 0x00000000002279c3 */ /* 0x000ff00000002600 */
[----:B------:R-:W4:Y:S01]  /*0090*/  S2UR UR5, SR_CTAID.Z ;  /* 0x00000000000579c3 */ /* 0x000f220000002700 */
[----:B--2---:R-:W-:-:S03]  /*00a0*/  ULEA UR20, UR4, UR20, 0x18 ;  /* 0x0000001404147291 */ /* 0x004fc6000f8ec03f */
[----:B------:R-:W-:Y:S01]  /*00b0*/  ULDC UR4, c[0x0][0x10] ;  /* 0x0000040000047ab9 */ /* 0x000fe20000000800 */
[----:B-1----:R-:W-:-:S03]  /*00c0*/  LOP3.LUT R7, R0, 0xff, RZ, 0xc0, !PT ;  /* 0x000000ff00077812 */ /* 0x002fc600078ec0ff */
[----:B------:R-:W1:Y:S01]  /*00d0*/  S2UR UR31, SR_CTAID.X ;  /* 0x00000000001f79c3 */ /* 0x000e620000002500 */
[----:B---3--:R-:W-:Y:S01]  /*00e0*/  VIADD R5, R12, 0xffffffff ;  /* 0xffffffff0c057836 */ /* 0x008fe20000000000 */
[C---:B------:R-:W-:Y:S02]  /*00f0*/  ISETP.GE.U32.AND P0, PT, R7.reuse, 0x20, PT ;  /* 0x000000200700780c */ /* 0x040fe40003f06070 */
[C---:B------:R-:W-:Y:S02]  /*0100*/  ISETP.NE.U32.AND P2, PT, R7.reuse, RZ, PT ;  /* 0x000000ff0700720c */ /* 0x040fe40003f45070 */
[----:B------:R-:W-:Y:S02]  /*0110*/  LEA R4, R7, UR20, 0x2 ;  /* 0x0000001407047c11 */ /* 0x000fe4000f8e10ff */
[----:B------:R-:W2:Y:S07]  /*0120*/  LDC R6, c[0x0][0x228] ;  /* 0x00008a00ff067b82 */ /* 0x000eae0000000800 */
[----:B------:R3:W-:Y:S01]  /*0130*/  @!P0 STS [R4], RZ ;  /* 0x000000ff04008388 */ /* 0x0007e20000000800 */
[----:B------:R-:W-:-:S03]  /*0140*/  NOP ;  /* 0x0000000000007918 */ /* 0x000fc60000000000 */
[----:B------:R3:W-:Y:S01]  /*0150*/  @!P2 STS [UR20+0x20], R5 ;  /* 0x00002005ff00a988 */ /* 0x0007e20008000814 */
[----:B----4-:R-:W-:-:S04]  /*0160*/  UIMAD UR4, UR5, UR4, UR34 ;  /* 0x00000004050472a4 */ /* 0x010fc8000f8e0222 */
[----:B-1----:R-:W-:-:S04]  /*0170*/  UIMAD UR4, UR4, UR6, UR31 ;  /* 0x00000006040472a4 */ /* 0x002fc8000f8e021f */
[----:B------:R-:W-:Y:S01]  /*0180*/  UIMAD UR5, UR4, 0x180, URZ ;  /* 0x00000180040578a4 */ /* 0x000fe2000f8e023f */
[----:B--2---:R-:W-:Y:S02]  /*0190*/  VIADD R6, R6, 0xffffffff ;  /* 0xffffffff06067836 */ /* 0x004fe40000000000 */
[----:B------:R-:W-:Y:S01]  /*01a0*/  UMOV UR4, URZ ;  /* 0x0000003f00047c82 */ /* 0x000fe20008000000 */
[----:B------:R-:W-:-:S04]  /*01b0*/  UIADD3 UR28, UP0, UR5, UR32, URZ ;  /* 0x00000020051c7290 */ /* 0x000fc8000ff1e03f */
[----:B------:R-:W-:Y:S01]  /*01c0*/  ULEA.HI.X.SX32 UR29, UR5, UR33, 0x1, UP0 ;  /* 0x00000021051d7291 */ /* 0x000fe200080f0e3f */
[----:B---3--:R-:W-:Y:S11]  /*01d0*/  @P2 BRA `(.L_x_1) ;  /* 0x0000000000182947 */ /* 0x008ff60003800000 */
[----:B------:R-:W1:Y:S01]  /*01e0*/  LDS R2, [UR20+0x8] ;  /* 0x00000814ff027984 */ /* 0x000e620008000800 */
[----:B------:R-:W2:Y:S01]  /*01f0*/  LDC.64 R8, c[0x0][0x210] ;  /* 0x00008400ff087b82 */ /* 0x000ea20000000a00 */
[----:B------:R-:W-:Y:S02]  /*0200*/  IMAD.MOV.U32 R3, RZ, RZ, 0x70 ;  /* 0x00000070ff037424 */ /* 0x000fe400078e00ff */
[----:B--2---:R2:W-:Y:S03]  /*0210*/  STS.64 [UR20], R8 ;  /* 0x00000008ff007988 */ /* 0x0045e60008000a14 */
[----:B-1----:R-:W-:-:S05]  /*0220*/  LOP3.LUT R2, R2, 0x10, R3, 0xd8, !PT ;  /* 0x0000001002027812 */ /* 0x002fca00078ed803 */
[----:B------:R2:W-:Y:S02]  /*0230*/  STS [UR20+0x8], R2 ;  /* 0x00000802ff007988 */ /* 0x0005e40008000814 */
.L_x_1:
[----:B------:R-:W-:Y:S05]  /*0240*/  BSYNC B0 ;  /* 0x0000000000007941 */ /* 0x000fea0003800000 */
.L_x_0:
[----:B------:R-:W-:Y:S04]  /*0250*/  BSSY B0, `(.L_x_2) ;  /* 0x000000a000007945 */ /* 0x000fe80003800000 */
[----:B------:R-:W-:Y:S05]  /*0260*/  @P2 BRA `(.L_x_3) ;  /* 0x0000000000202947 */ /* 0x000fea0003800000 */
[----:B--2---:R-:W1:Y:S01]  /*0270*/  LDS R2, [UR20+0x34] ;  /* 0x00003414ff027984 */ /* 0x004e620008000800 */
[----:B------:R-:W-:Y:S02]  /*0280*/  IMAD.MOV.U32 R3, RZ, RZ, 0x3f000000 ;  /* 0x3f000000ff037424 */ /* 0x000fe400078e00ff */
[----:B------:R-:W-:Y:S01]  /*0290*/  @!P2 IMAD.MOV.U32 R8, RZ, RZ, 0xff ;  /* 0x000000ffff08a424 */ /* 0x000fe200078e00ff */
[----:B------:R-:W2:Y:S02]  /*02a0*/  @!P2 LDS R9, [UR20+0x38] ;  /* 0x00003814ff09a984 */ /* 0x000ea40008000800 */
[----:B-1----:R-:W-:Y:S02]  /*02b0*/  LOP3.LUT R2, R2, 0xff000000, R3, 0xb8, !PT ;  /* 0xff00000002027812 */ /* 0x002fe400078eb803 */
[----:B--2---:R-:W-:-:S03]  /*02c0*/  @!P2 LOP3.LUT R3, R9, 0xff, R8, 0xb8, !PT ;  /* 0x000000ff0903a812 */ /* 0x004fc600078eb808 */
[----:B------:R1:W-:Y:S04]  /*02d0*/  STS [UR20+0x34], R2 ;  /* 0x00003402ff007988 */ /* 0x0003e80008000814 */
[----:B------:R1:W-:Y:S02]  /*02e0*/  @!P2 STS [UR20+0x38], R3 ;  /* 0x00003803ff00a988 */ /* 0x0003e40008000814 */
.L_x_3:
[----:B------:R-:W-:Y:S05]  /*02f0*/  BSYNC B0 ;  /* 0x0000000000007941 */ /* 0x000fea0003800000 */
.L_x_2:
[----:B------:R-:W-:Y:S04]  /*0300*/  BSSY B0, `(.L_x_4) ;  /* 0x000000a000007945 */ /* 0x000fe80003800000 */
[----:B------:R-:W-:Y:S05]  /*0310*/  @P2 BRA `(.L_x_5) ;  /* 0x0000000000202947 */ /* 0x000fea0003800000 */
[----:B-12---:R-:W1:Y:S01]  /*0320*/  LDS R2, [UR20+0x1c] ;  /* 0x00001c14ff027984 */ /* 0x006e620008000800 */
[----:B------:R-:W2:Y:S03]  /*0330*/  LDC.64 R10, c[0x0][0x238] ;  /* 0x00008e00ff0a7b82 */ /* 0x000ea60000000a00 */
[----:B------:R3:W-:Y:S01]  /*0340*/  STS [UR20+0x24], R6 ;  /* 0x00002406ff007988 */ /* 0x0007e20008000814 */
[--C-:B--2---:R-:W-:Y:S02]  /*0350*/  SHF.R.U32.HI R9, RZ, 0x4, R11.reuse ;  /* 0x00000004ff097819 */ /* 0x104fe4000001160b */
[----:B------:R-:W-:-:S05]  /*0360*/  SHF.R.U64 R3, R10, 0x4, R11 ;  /* 0x000000040a037819 */ /* 0x000fca000000120b */
[----:B------:R3:W-:Y:S01]  /*0370*/  STS [UR20+0xc], R3 ;  /* 0x00000c03ff007988 */ /* 0x0007e20008000814 */
[----:B-1----:R-:W-:-:S05]  /*0380*/  LOP3.LUT R2, R2, 0xf, R9, 0xb8, !PT ;  /* 0x0000000f02027812 */ /* 0x002fca00078eb809 */
[----:B------:R3:W-:Y:S02]  /*0390*/  STS [UR20+0x1c], R2 ;  /* 0x00001c02ff007988 */ /* 0x0007e40008000814 */
.L_x_5:
[----:B------:R-:W-:Y:S05]  /*03a0*/  BSYNC B0 ;  /* 0x0000000000007941 */ /* 0x000fea0003800000 */
.L_x_4:
[----:B------:R-:W-:Y:S04]  /*03b0*/  BSSY B1, `(.L_x_6) ;  /* 0x000001d000017945 */ /* 0x000fe80003800000 */
[----:B------:R-:W-:Y:S04]  /*03c0*/  BSSY B0, `(.L_x_7) ;  /* 0x0000018000007945 */ /* 0x000fe80003800000 */
[----:B------:R-:W-:Y:S05]  /*03d0*/  @P2 BRA `(.L_x_8) ;  /* 0x00000000001c2947 */ /* 0x000fea0003800000 */
[----:B-123--:R-:W1:Y:S02]  /*03e0*/  LDS R2, [UR20+0x34] ;  /* 0x00003414ff027984 */ /* 0x00ee640008000800 */
[----:B-1----:R-:W-:-:S05]  /*03f0*/  LOP3.LUT R2, R2, 0x7, RZ, 0xb8, !PT ;  /* 0x0000000702027812 */ /* 0x002fca00078eb8ff */
[----:B------:R1:W-:Y:S01]  /*0400*/  STS [UR20+0x34], R2 ;  /* 0x00003402ff007988 */ /* 0x0003e20008000814 */
[----:B------:R-:W-:Y:S05]  /*0410*/  @P2 BRA `(.L_x_9) ;  /* 0x00000000001c2947 */ /* 0x000fea0003800000 */
[----:B-1----:R-:W1:Y:S02]  /*0420*/  LDS R2, [UR20+0x34] ;  /* 0x00003414ff027984 */ /* 0x002e640008000800 */
[----:B-1----:R-:W-:-:S05]  /*0430*/  LOP3.LUT R2, R2, 0x38, RZ, 0xb8, !PT ;  /* 0x0000003802027812 */ /* 0x002fca00078eb8ff */
[----:B------:R4:W-:Y:S02]  /*0440*/  STS [UR20+0x34], R2 ;  /* 0x00003402ff007988 */ /* 0x0009e40008000814 */
.L_x_8:
[----:B------:R-:W-:Y:S05]  /*0450*/  @P2 BRA `(.L_x_10) ;  /* 0x00000000001c2947 */ /* 0x000fea0003800000 */
[----:B-1234-:R-:W1:Y:S02]  /*0460*/  LDS R2, [UR20+0x8] ;  /* 0x00000814ff027984 */ /* 0x01ee640008000800 */
[----:B-1----:R-:W-:-:S05]  /*0470*/  LOP3.LUT R2, R2, 0x780, RZ, 0xb8, !PT ;  /* 0x0000078002027812 */ /* 0x002fca00078eb8ff */
[----:B------:R2:W-:Y:S02]  /*0480*/  STS [UR20+0x8], R2 ;  /* 0x00000802ff007988 */ /* 0x0005e40008000814 */
.L_x_9:
[----:B------:R-:W-:Y:S05]  /*0490*/  @P2 BRA `(.L_x_11) ;  /* 0x0000000000282947 */ /* 0x000fea0003800000 */
[----:B-12---:R-:W1:Y:S02]  /*04a0*/  LDS R2, [UR20+0x8] ;  /* 0x00000814ff027984 */ /* 0x006e640008000800 */
[----:B-1----:R-:W-:-:S05]  /*04b0*/  LOP3.LUT R2, R2, 0x1800, RZ, 0xb8, !PT ;  /* 0x0000180002027812 */ /* 0x002fca00078eb8ff */
[----:B------:R5:W-:Y:S02]  /*04c0*/  STS [UR20+0x8], R2 ;  /* 0x00000802ff007988 */ /* 0x000be40008000814 */
.L_x_10:
[----:B------:R-:W-:Y:S05]  /*04d0*/  @P2 BREAK B0 ;  /* 0x0000000000002942 */ /* 0x000fea0003800000 */
[----:B------:R-:W-:Y:S05]  /*04e0*/  @P2 BRA `(.L_x_12) ;  /* 0x0000000000242947 */ /* 0x000fea0003800000 */
[----:B-1-3--:R-:W1:Y:S01]  /*04f0*/  LDS R3, [UR20+0x8] ;  /* 0x00000814ff037984 */ /* 0x00ae620008000800 */
[----:B--2-45:R-:W-:-:S05]  /*0500*/  IMAD.MOV.U32 R2, RZ, RZ, 0x6000 ;  /* 0x00006000ff027424 */ /* 0x034fca00078e00ff */
[----:B-1----:R-:W-:-:S04]  /*0510*/  LOP3.LUT R2, R3, 0x4000, R2, 0xd8, !PT ;  /* 0x0000400003027812 */ /* 0x002fc800078ed802 */
[----:B------:R-:W-:-:S05]  /*0520*/  LOP3.LUT R2, R2, 0x400000, RZ, 0xb8, !PT ;  /* 0x0040000002027812 */ /* 0x000fca00078eb8ff */
[----:B------:R3:W-:Y:S02]  /*0530*/  STS [UR20+0x8], R2 ;  /* 0x00000802ff007988 */ /* 0x0007e40008000814 */
.L_x_11:
[----:B------:R-:W-:Y:S05]  /*0540*/  BSYNC B0 ;  /* 0x0000000000007941 */ /* 0x000fea0003800000 */
.L_x_7:
[----:B-123--:R-:W1:Y:S02]  /*0550*/  @!P2 LDS R2, [UR20+0x8] ;  /* 0x00000814ff02a984 */ /* 0x00ee640008000800 */
[----:B-1----:R-:W-:-:S05]  /*0560*/  @!P2 LOP3.LUT R2, R2, 0x8000, RZ, 0xb8, !PT ;  /* 0x000080000202a812 */ /* 0x002fca00078eb8ff */
[----:B------:R1:W-:Y:S02]  /*0570*/  @!P2 STS [UR20+0x8], R2 ;  /* 0x00000802ff00a988 */ /* 0x0003e40008000814 */
.L_x_12:
[----:B------:R-:W-:Y:S05]  /*0580*/  BSYNC B1 ;  /* 0x0000000000017941 */ /* 0x000fea0003800000 */
.L_x_6:
[----:B------:R-:W-:Y:S05]  /*0590*/  WARPSYNC.ALL ;  /* 0x0000000000007948 */ /* 0x000fea0003800000 */
[----:B------:R-:W-:Y:S05]  /*05a0*/  @P0 BRA `(.L_x_13) ;  /* 0x0000000000280947 */ /* 0x000fea0003800000 */
[----:B-12345:R-:W1:Y:S01]  /*05b0*/  S2R R2, SR_LANEID ;  /* 0x0000000000027919 */ /* 0x03ee620000000000 */
[----:B------:R-:W-:Y:S05]  /*05c0*/  WARPSYNC.ALL ;  /* 0x0000000000007948 */ /* 0x000fea0003800000 */
[----:B-1----:R-:W-:-:S05]  /*05d0*/  IMAD.SHL.U32 R8, R2, 0x4, RZ ;  /* 0x0000000402087824 */ /* 0x002fca00078e00ff */
[----:B------:R-:W1:Y:S01]  /*05e0*/  LDS R9, [R8+UR20] ;  /* 0x0000001408097984 */ /* 0x000e620008000800 */
[----:B------:R-:W-:-:S05]  /*05f0*/  IADD3 R2, P1, R8, UR28, RZ ;  /* 0x0000001c08027c10 */ /* 0x000fca000ff3e0ff */
[----:B------:R-:W-:-:S05]  /*0600*/  IMAD.X R3, RZ, RZ, UR29, P1 ;  /* 0x0000001dff037e24 */ /* 0x000fca00088e06ff */
[----:B-1----:R1:W2:Y:S01]  /*0610*/  ATOMG.E.EXCH.STRONG.GPU PT, RZ, [R2], R9 ;  /* 0x0000000902ff73a8 */ /* 0x0022a200041ee100 */
[----:B------:R-:W-:-:S04]  /*0620*/  DEPBAR {5,4,3,2,1,0} ;  /* 0x0000003f0000791a */ /* 0x000fc80000000000 */
[----:B------:R1:W-:Y:S01]  /*0630*/  UTMACCTL.IV [UR28] ;  /* 0x000000001c0079b9 */ /* 0x0003e20008000000 */
[----:B------:R-:W-:Y:S01]  /*0640*/  NOP ;  /* 0x0000000000007918 */ /* 0x000fe20000000000 */
.L_x_13:
[----:B------:R-:W-:Y:S05]  /*0650*/  @P0 BRA `(.L_x_14) ;  /* 0x00000000000c0947 */ /* 0x000fea0003800000 */
[----:B------:R0:W-:Y:S01]  /*0660*/  UTMACMDFLUSH ;  /* 0x00000000000079b7 */ /* 0x0001e20000000000 */
[----:B------:R-:W-:Y:S05]  /*0670*/  @P0 BRA `(.L_x_14) ;  /* 0x0000000000040947 */ /* 0x000fea0003800000 */
[----:B------:R-:W-:-:S04]  /*0680*/  DEPBAR.LE SB0, 0x0 ;  /* 0x000080000000791a */ /* 0x000fc80000000000 */
.L_x_14:
[----:B------:R-:W-:Y:S05]  /*0690*/  WARPSYNC.ALL ;  /* 0x0000000000007948 */ /* 0x000fea0003800000 */
[----:B--2---:R-:W-:Y:S06]  /*06a0*/  BAR.SYNC.DEFER_BLOCKING 0x0 ;  /* 0x0000000000007b1d */ /* 0x004fec0000010000 */
[----:B------:R-:W-:Y:S02]  /*06b0*/  BSSY B1, `(.L_x_15) ;  /* 0x000000b000017945 */ /* 0x000fe40003800000 */
[----:B------:R-:W-:Y:S06]  /*06c0*/  BAR.SYNC.DEFER_BLOCKING 0x0 ;  /* 0x0000000000007b1d */ /* 0x000fec0000010000 */
[----:B------:R2:W-:Y:S01]  /*06d0*/  @!P0 STS [R4], RZ ;  /* 0x000000ff04008388 */ /* 0x0005e20000000800 */
[----:B------:R-:W-:Y:S01]  /*06e0*/  NOP ;  /* 0x0000000000007918 */ /* 0x000fe20000000000 */
[----:B------:R-:W-:Y:S05]  /*06f0*/  @P2 BRA `(.L_x_16) ;  /* 0x0000000000182947 */ /* 0x000fea0003800000 */
[----:B-1-345:R-:W1:Y:S01]  /*0700*/  LDS R2, [UR20+0x8] ;  /* 0x00000814ff027984 */ /* 0x03ae620008000800 */
[----:B------:R-:W3:Y:S01]  /*0710*/  LDC.64 R8, c[0x0][0x218] ;  /* 0x00008600ff087b82 */ /* 0x000ee20000000a00 */
[----:B------:R-:W-:Y:S02]  /*0720*/  IMAD.MOV.U32 R3, RZ, RZ, 0x70 ;  /* 0x00000070ff037424 */ /* 0x000fe400078e00ff */
[----:B---3--:R3:W-:Y:S03]  /*0730*/  STS.64 [UR20], R8 ;  /* 0x00000008ff007988 */ /* 0x0087e60008000a14 */
[----:B-1----:R-:W-:-:S05]  /*0740*/  LOP3.LUT R2, R2, 0x10, R3, 0xd8, !PT ;  /* 0x0000001002027812 */ /* 0x002fca00078ed803 */
[----:B------:R3:W-:Y:S02]  /*0750*/  STS [UR20+0x8], R2 ;  /* 0x00000802ff007988 */ /* 0x0007e40008000814 */
.L_x_16:
[----:B-1----:R-:W-:Y:S05]  /*0760*/  BSYNC B1 ;  /* 0x0000000000017941 */ /* 0x002fea0003800000 */
.L_x_15:
[----:B------:R-:W-:Y:S04]  /*0770*/  BSSY B2, `(.L_x_17) ;  /* 0x000000f000027945 */ /* 0x000fe80003800000 */
[----:B------:R-:W-:Y:S04]  /*0780*/  BSSY B1, `(.L_x_18) ;  /* 0x000000c000017945 */ /* 0x000fe80003800000 */
[----:B------:R-:W-:Y:S05]  /*0790*/  @P2 BRA `(.L_x_19) ;  /* 0x0000000000282947 */ /* 0x000fea0003800000 */
[----:B---345:R-:W1:Y:S01]  /*07a0*/  LDS R2, [UR20+0x34] ;  /* 0x00003414ff027984 */ /* 0x038e620008000800 */
[----:B------:R-:W-:Y:S01]  /*07b0*/  IMAD.MOV.U32 R3, RZ, RZ, 0x3f000000 ;  /* 0x3f000000ff037424 */ /* 0x000fe200078e00ff */
[----:B------:R-:W-:Y:S05]  /*07c0*/  @P2 BREAK B1 ;  /* 0x0000000000012942 */ /* 0x000fea0003800000 */
[----:B-1----:R-:W-:-:S05]  /*07d0*/  LOP3.LUT R2, R2, 0xff000000, R3, 0xb8, !PT ;  /* 0xff00000002027812 */ /* 0x002fca00078eb803 */
[----:B------:R1:W-:Y:S01]  /*07e0*/  STS [UR20+0x34], R2 ;  /* 0x00003402ff007988 */ /* 0x0003e20008000814 */
[----:B------:R-:W-:Y:S05]  /*07f0*/  @P2 BRA `(.L_x_20) ;  /* 0x0000000000182947 */ /* 0x000fea0003800000 */
[----:B------:R-:W3:Y:S01]  /*0800*/  LDS R3, [UR20+0x38] ;  /* 0x00003814ff037984 */ /* 0x000ee20008000800 */
[----:B-1----:R-:W-:-:S05]  /*0810*/  IMAD.MOV.U32 R2, RZ, RZ, 0x7f ;  /* 0x0000007fff027424 */ /* 0x002fca00078e00ff */
[----:B---3--:R-:W-:-:S05]  /*0820*/  LOP3.LUT R2, R3, 0xff, R2, 0xb8, !PT ;  /* 0x000000ff03027812 */ /* 0x008fca00078eb802 */
[----:B------:R1:W-:Y:S02]  /*0830*/  STS [UR20+0x38], R2 ;  /* 0x00003802ff007988 */ /* 0x0003e40008000814 */
.L_x_19:
[----:B------:R-:W-:Y:S05]  /*0840*/  BSYNC B1 ;  /* 0x0000000000017941 */ /* 0x000fea0003800000 */
.L_x_18:
[----:B------:R1:W-:Y:S02]  /*0850*/  @!P2 STS [UR20+0x20], R5 ;  /* 0x00002005ff00a988 */ /* 0x0003e40008000814 */
.L_x_20:
[----:B------:R-:W-:Y:S05]  /*0860*/  BSYNC B2 ;  /* 0x0000000000027941 */ /* 0x000fea0003800000 */
.L_x_17:
[----:B------:R-:W-:Y:S05]  /*0870*/  WARPSYNC.ALL ;  /* 0x0000000000007948 */ /* 0x000fea0003800000 */
[----:B-1----:R-:W1:Y:S01]  /*0880*/  LDC R5, c[0x0][0x22c] ;  /* 0x00008b00ff057b82 */ /* 0x002e620000000800 */
[----:B------:R-:W-:Y:S01]  /*0890*/  BSSY B2, `(.L_x_21) ;  /* 0x000000b000027945 */ /* 0x000fe20003800000 */
[----:B-1----:R-:W-:-:S03]  /*08a0*/  VIADD R5, R5, 0xffffffff ;  /* 0xffffffff05057836 */ /* 0x002fc60000000000 */
[----:B------:R-:W-:Y:S05]  /*08b0*/  @P2 BRA `(.L_x_22) ;  /* 0x0000000000202947 */ /* 0x000fea0003800000 */
[----:B---345:R-:W1:Y:S01]  /*08c0*/  LDS R2, [UR20+0x1c] ;  /* 0x00001c14ff027984 */ /* 0x038e620008000800 */
[----:B------:R-:W3:Y:S03]  /*08d0*/  LDC.64 R10, c[0x0][0x240] ;  /* 0x00009000ff0a7b82 */ /* 0x000ee60000000a00 */
[----:B------:R4:W-:Y:S01]  /*08e0*/  STS [UR20+0x24], R5 ;  /* 0x00002405ff007988 */ /* 0x0009e20008000814 */
[--C-:B---3--:R-:W-:Y:S02]  /*08f0*/  SHF.R.U32.HI R9, RZ, 0x4, R11.reuse ;  /* 0x00000004ff097819 */ /* 0x108fe4000001160b */
[----:B------:R-:W-:-:S05]  /*0900*/  SHF.R.U64 R3, R10, 0x4, R11 ;  /* 0x000000040a037819 */ /* 0x000fca000000120b */
[----:B------:R4:W-:Y:S01]  /*0910*/  STS [UR20+0xc], R3 ;  /* 0x00000c03ff007988 */ /* 0x0009e20008000814 */
[----:B-1----:R-:W-:-:S05]  /*0920*/  LOP3.LUT R2, R2, 0xf, R9, 0xb8, !PT ;  /* 0x0000000f02027812 */ /* 0x002fca00078eb809 */
[----:B------:R4:W-:Y:S02]  /*0930*/  STS [UR20+0x1c], R2 ;  /* 0x00001c02ff007988 */ /* 0x0009e40008000814 */
.L_x_22:
[----:B------:R-:W-:Y:S05]  /*0940*/  BSYNC B2 ;  /* 0x0000000000027941 */ /* 0x000fea0003800000 */
.L_x_21:
[----:B------:R-:W-:Y:S04]  /*0950*/  BSSY B3, `(.L_x_23) ;  /* 0x000001d000037945 */ /* 0x000fe80003800000 */
[----:B------:R-:W-:Y:S04]  /*0960*/  BSSY B2, `(.L_x_24) ;  /* 0x0000018000027945 */ /* 0x000fe80003800000 */
[----:B------:R-:W-:Y:S05]  /*0970*/  @P2 BRA `(.L_x_25) ;  /* 0x00000000001c2947 */ /* 0x000fea0003800000 */
[----:B---345:R-:W1:Y:S02]  /*0980*/  LDS R2, [UR20+0x34] ;  /* 0x00003414ff027984 */ /* 0x038e640008000800 */
[----:B-1----:R-:W-:-:S05]  /*0990*/  LOP3.LUT R2, R2, 0x7, RZ, 0xb8, !PT ;  /* 0x0000000702027812 */ /* 0x002fca00078eb8ff */
[----:B------:R1:W-:Y:S01]  /*09a0*/  STS [UR20+0x34], R2 ;  /* 0x00003402ff007988 */ /* 0x0003e20008000814 */
[----:B------:R-:W-:Y:S05]  /*09b0*/  @P2 BRA `(.L_x_26) ;  /* 0x00000000001c2947 */ /* 0x000fea0003800000 */
[----:B-1----:R-:W1:Y:S02]  /*09c0*/  LDS R2, [UR20+0x34] ;  /* 0x00003414ff027984 */ /* 0x002e640008000800 */
[----:B-1----:R-:W-:-:S05]  /*09d0*/  LOP3.LUT R2, R2, 0x38, RZ, 0xb8, !PT ;  /* 0x0000003802027812 */ /* 0x002fca00078eb8ff */
[----:B------:R1:W-:Y:S02]  /*09e0*/  STS [UR20+0x34], R2 ;  /* 0x00003402ff007988 */ /* 0x0003e40008000814 */
.L_x_25:
[----:B------:R-:W-:Y:S05]  /*09f0*/  @P2 BRA `(.L_x_27) ;  /* 0x00000000001c2947 */ /* 0x000fea0003800000 */
[----:B-1-345:R-:W1:Y:S02]  /*0a00*/  LDS R2, [UR20+0x8] ;  /* 0x00000814ff027984 */ /* 0x03ae640008000800 */
[----:B-1----:R-:W-:-:S05]  /*0a10*/  LOP3.LUT R2, R2, 0x780, RZ, 0xb8, !PT ;  /* 0x0000078002027812 */ /* 0x002fca00078eb8ff */
[----:B------:R3:W-:Y:S02]  /*0a20*/  STS [UR20+0x8], R2 ;  /* 0x00000802ff007988 */ /* 0x0007e40008000814 */
.L_x_26:
[----:B------:R-:W-:Y:S05]  /*0a30*/  @P2 BRA `(.L_x_28) ;  /* 0x0000000000282947 */ /* 0x000fea0003800000 */
[----:B-1-3--:R-:W1:Y:S02]  /*0a40*/  LDS R2, [UR20+0x8] ;  /* 0x00000814ff027984 */ /* 0x00ae640008000800 */
[----:B-1----:R-:W-:-:S05]  /*0a50*/  LOP3.LUT R2, R2, 0x1800, RZ, 0xb8, !PT ;  /* 0x0000180002027812 */ /* 0x002fca00078eb8ff */
[----:B------:R1:W-:Y:S02]  /*0a60*/  STS [UR20+0x8], R2 ;  /* 0x00000802ff007988 */ /* 0x0003e40008000814 */
.L_x_27:
[----:B------:R-:W-:Y:S05]  /*0a70*/  @P2 BREAK B2 ;  /* 0x0000000000022942 */ /* 0x000fea0003800000 */
[----:B------:R-:W-:Y:S05]  /*0a80*/  @P2 BRA `(.L_x_29) ;  /* 0x0000000000242947 */ /* 0x000fea0003800000 */
[----:B-1-345:R-:W1:Y:S01]  /*0a90*/  LDS R2, [UR20+0x8] ;  /* 0x00000814ff027984 */ /* 0x03ae620008000800 */
[----:B------:R-:W-:-:S05]  /*0aa0*/  IMAD.MOV.U32 R3, RZ, RZ, 0x6000 ;  /* 0x00006000ff037424 */ /* 0x000fca00078e00ff */
[----:B-1----:R-:W-:-:S04]  /*0ab0*/  LOP3.LUT R2, R2, 0x4000, R3, 0xd8, !PT ;  /* 0x0000400002027812 */ /* 0x002fc800078ed803 */
[----:B------:R-:W-:-:S05]  /*0ac0*/  LOP3.LUT R2, R2, 0x400000, RZ, 0xb8, !PT ;  /* 0x0040000002027812 */ /* 0x000fca00078eb8ff */
[----:B------:R4:W-:Y:S02]  /*0ad0*/  STS [UR20+0x8], R2 ;  /* 0x00000802ff007988 */ /* 0x0009e40008000814 */
.L_x_28:
[----:B------:R-:W-:Y:S05]  /*0ae0*/  BSYNC B2 ;  /* 0x0000000000027941 */ /* 0x000fea0003800000 */
.L_x_24:
[----:B-1-34-:R-:W1:Y:S02]  /*0af0*/  @!P2 LDS R2, [UR20+0x8] ;  /* 0x00000814ff02a984 */ /* 0x01ae640008000800 */
[----:B-1----:R-:W-:-:S05]  /*0b00*/  @!P2 LOP3.LUT R2, R2, 0x8000, RZ, 0xb8, !PT ;  /* 0x000080000202a812 */ /* 0x002fca00078eb8ff */
[----:B------:R1:W-:Y:S02]  /*0b10*/  @!P2 STS [UR20+0x8], R2 ;  /* 0x00000802ff00a988 */ /* 0x0003e40008000814 */
.L_x_29:
[----:B------:R-:W-:Y:S05]  /*0b20*/  BSYNC B3 ;  /* 0x0000000000037941 */ /* 0x000fea0003800000 */
.L_x_23:
[----:B------:R-:W-:Y:S05]  /*0b30*/  WARPSYNC.ALL ;  /* 0x0000000000007948 */ /* 0x000fea0003800000 */
[----:B------:R-:W-:-:S04]  /*0b40*/  UIADD3 UR23, UR5, 0x80, URZ ;  /* 0x0000008005177890 */ /* 0x000fc8000fffe03f */
[----:B------:R-:W-:-:S04]  /*0b50*/  UIADD3 UR30, UP0, UR23, UR32, URZ ;  /* 0x00000020171e7290 */ /* 0x000fc8000ff1e03f */
[----:B------:R-:W-:Y:S01]  /*0b60*/  ULEA.HI.X.SX32 UR23, UR23, UR33, 0x1, UP0 ;  /* 0x0000002117177291 */ /* 0x000fe200080f0e3f */
[----:B------:R-:W-:Y:S11]  /*0b70*/  @P0 BRA `(.L_x_30) ;  /* 0x00000000002c0947 */ /* 0x000ff60003800000 */
[----:B-1-345:R-:W1:Y:S01]  /*0b80*/  S2R R2, SR_LANEID ;  /* 0x0000000000027919 */ /* 0x03ae620000000000 */
[----:B------:R-:W-:Y:S05]  /*0b90*/  WARPSYNC.ALL ;  /* 0x0000000000007948 */ /* 0x000fea0003800000 */
[----:B-1----:R-:W-:-:S05]  /*0ba0*/  IMAD.SHL.U32 R8, R2, 0x4, RZ ;  /* 0x0000000402087824 */ /* 0x002fca00078e00ff */
[----:B------:R-:W1:Y:S01]  /*0bb0*/  LDS R9, [R8+UR20] ;  /* 0x0000001408097984 */ /* 0x000e620008000800 */
[----:B------:R-:W-:Y:S01]  /*0bc0*/  IADD3 R2, P1, R8, UR30, RZ ;  /* 0x0000001e08027c10 */ /* 0x000fe2000ff3e0ff */
[----:B------:R-:W-:-:S04]  /*0bd0*/  UMOV UR22, UR30 ;  /* 0x0000001e00167c82 */ /* 0x000fc80008000000 */
[----:B------:R-:W-:-:S05]  /*0be0*/  IMAD.X R3, RZ, RZ, UR23, P1 ;  /* 0x00000017ff037e24 */ /* 0x000fca00088e06ff */
[----:B-1----:R1:W3:Y:S01]  /*0bf0*/  ATOMG.E.EXCH.STRONG.GPU PT, RZ, [R2], R9 ;  /* 0x0000000902ff73a8 */ /* 0x0022e200041ee100 */
[----:B------:R-:W-:-:S04]  /*0c00*/  DEPBAR {5,4,3,2,1,0} ;  /* 0x0000003f0000791a */ /* 0x000fc80000000000 */
[----:B------:R1:W-:Y:S01]  /*0c10*/  UTMACCTL.IV [UR22] ;  /* 0x00000000160079b9 */ /* 0x0003e20008000000 */
[----:B------:R-:W-:Y:S01]  /*0c20*/  NOP ;  /* 0x0000000000007918 */ /* 0x000fe20000000000 */
.L_x_30:
[----:B------:R-:W-:Y:S05]  /*0c30*/  @P0 BRA `(.L_x_31) ;  /* 0x00000000000c0947 */ /* 0x000fea0003800000 */
[----:B------:R0:W-:Y:S01]  /*0c40*/  UTMACMDFLUSH ;  /* 0x00000000000079b7 */ /* 0x0001e20000000000 */
[----:B------:R-:W-:Y:S05]  /*0c50*/  @P0 BRA `(.L_x_31) ;  /* 0x0000000000040947 */ /* 0x000fea0003800000 */
[----:B------:R-:W-:-:S04]  /*0c60*/  DEPBAR.LE SB0, 0x0 ;  /* 0x000080000000791a */ /* 0x000fc80000000000 */
.L_x_31:
[----:B------:R-:W-:Y:S05]  /*0c70*/  WARPSYNC.ALL ;  /* 0x0000000000007948 */ /* 0x000fea0003800000 */
[----:B---3--:R-:W-:Y:S06]  /*0c80*/  BAR.SYNC.DEFER_BLOCKING 0x0 ;  /* 0x0000000000007b1d */ /* 0x008fec0000010000 */
[----:B------:R-:W-:Y:S02]  /*0c90*/  BSSY B3, `(.L_x_32) ;  /* 0x000000b000037945 */ /* 0x000fe40003800000 */
[----:B------:R-:W-:Y:S06]  /*0ca0*/  BAR.SYNC.DEFER_BLOCKING 0x0 ;  /* 0x0000000000007b1d */ /* 0x000fec0000010000 */
[----:B------:R3:W-:Y:S01]  /*0cb0*/  @!P0 STS [R4], RZ ;  /* 0x000000ff04008388 */ /* 0x0007e20000000800 */
[----:B------:R-:W-:Y:S01]  /*0cc0*/  NOP ;  /* 0x0000000000007918 */ /* 0x000fe20000000000 */
[----:B------:R-:W-:Y:S05]  /*0cd0*/  @P2 BRA `(.L_x_33) ;  /* 0x0000000000182947 */ /* 0x000fea0003800000 */
[----:B-1--45:R-:W1:Y:S01]  /*0ce0*/  LDS R2, [UR20+0x8] ;  /* 0x00000814ff027984 */ /* 0x032e620008000800 */
[----:B------:R-:W4:Y:S01]  /*0cf0*/  LDC.64 R8, c[0x0][0x220] ;  /* 0x00008800ff087b82 */ /* 0x000f220000000a00 */
[----:B------:R-:W-:Y:S02]  /*0d00*/  IMAD.MOV.U32 R3, RZ, RZ, 0x70 ;  /* 0x00000070ff037424 */ /* 0x000fe400078e00ff */
[----:B----4-:R4:W-:Y:S03]  /*0d10*/  STS.64 [UR20], R8 ;  /* 0x00000008ff007988 */ /* 0x0109e60008000a14 */
[----:B-1----:R-:W-:-:S05]  /*0d20*/  LOP3.LUT R2, R2, 0x10, R3, 0xd8, !PT ;  /* 0x0000001002027812 */ /* 0x002fca00078ed803 */
[----:B------:R4:W-:Y:S02]  /*0d30*/  STS [UR20+0x8], R2 ;  /* 0x00000802ff007988 */ /* 0x0009e40008000814 */
.L_x_33:
[----:B-1----:R-:W-:Y:S05]  /*0d40*/  BSYNC B3 ;  /* 0x0000000000037941 */ /* 0x002fea0003800000 */
.L_x_32:
[----:B------:R-:W-:Y:S04]  /*0d50*/  BSSY B3, `(.L_x_34) ;  /* 0x0000033000037945 */ /* 0x000fe80003800000 */
[----:B------:R-:W-:Y:S04]  /*0d60*/  BSSY B4, `(.L_x_35) ;  /* 0x000002e000047945 */ /* 0x000fe80003800000 */
[----:B------:R-:W-:Y:S05]  /*0d70*/  @P2 BRA `(.L_x_36) ;  /* 0x0000000000242947 */ /* 0x000fea0003800000 */
[----:B----45:R-:W1:Y:S01]  /*0d80*/  LDS R2, [UR20+0x34] ;  /* 0x00003414ff027984 */ /* 0x030e620008000800 */
[----:B------:R-:W-:-:S05]  /*0d90*/  IMAD.MOV.U32 R3, RZ, RZ, 0x7f000000 ;  /* 0x7f000000ff037424 */ /* 0x000fca00078e00ff */
[----:B-1----:R-:W-:-:S05]  /*0da0*/  LOP3.LUT R2, R2, 0xff000000, R3, 0xb8, !PT ;  /* 0xff00000002027812 */ /* 0x002fca00078eb803 */
[----:B------:R1:W-:Y:S01]  /*0db0*/  STS [UR20+0x34], R2 ;  /* 0x00003402ff007988 */ /* 0x0003e20008000814 */
[----:B------:R-:W-:Y:S05]  /*0dc0*/  @P2 BRA `(.L_x_37) ;  /* 0x0000000000182947 */ /* 0x000fea0003800000 */
[----:B-1----:R-:W1:Y:S01]  /*0dd0*/  LDS R2, [UR20+0x38] ;  /* 0x00003814ff027984 */ /* 0x002e620008000800 */
[----:B------:R-:W-:-:S05]  /*0de0*/  IMAD.MOV.U32 R3, RZ, RZ, 0xff ;  /* 0x000000ffff037424 */ /* 0x000fca00078e00ff */
[----:B-1----:R-:W-:-:S05]  /*0df0*/  LOP3.LUT R2, R2, 0xff, R3, 0xb8, !PT ;  /* 0x000000ff02027812 */ /* 0x002fca00078eb803 */
[----:B------:R1:W-:Y:S02]  /*0e00*/  STS [UR20+0x38], R2 ;  /* 0x00003802ff007988 */ /* 0x0003e40008000814 */
.L_x_36:
[----:B------:R-:W-:Y:S05]  /*0e10*/  @P2 BRA `(.L_x_38) ;  /* 0x00000000000c2947 */ /* 0x000fea0003800000 */
[----:B------:R1:W-:Y:S02]  /*0e20*/  STS [UR20+0x20], R5 ;  /* 0x00002005ff007988 */ /* 0x0003e40008000814 */
.L_x_37:
[----:B------:R-:W-:Y:S05]  /*0e30*/  @P2 BRA `(.L_x_39) ;  /* 0x0000000000242947 */ /* 0x000fea0003800000 */
[----:B------:R1:W-:Y:S02]  /*0e40*/  STS [UR20+0x24], R6 ;  /* 0x00002406ff007988 */ /* 0x0003e40008000814 */
.L_x_38:
[----:B------:R-:W-:Y:S05]  /*0e50*/  @P2 BRA `(.L_x_40) ;  /* 0x00000000002c2947 */ /* 0x000fea0003800000 */
[----:B-1--45:R-:W1:Y:S01]  /*0e60*/  LDS R2, [UR20+0x1c] ;  /* 0x00001c14ff027984 */ /* 0x032e620008000800 */
[----:B------:R-:W4:Y:S02]  /*0e70*/  LDC.64 R8, c[0x0][0x248] ;  /* 0x00009200ff087b82 */ /* 0x000f240000000a00 */
[--C-:B----4-:R-:W-:Y:S02]  /*0e80*/  SHF.R.U32.HI R5, RZ, 0x4, R9.reuse ;  /* 0x00000004ff057819 */ /* 0x110fe40000011609 */
[----:B------:R-:W-:-:S05]  /*0e90*/  SHF.R.U64 R3, R8, 0x4, R9 ;  /* 0x0000000408037819 */ /* 0x000fca0000001209 */
[----:B------:R4:W-:Y:S01]  /*0ea0*/  STS [UR20+0xc], R3 ;  /* 0x00000c03ff007988 */ /* 0x0009e20008000814 */
[----:B-1----:R-:W-:-:S05]  /*0eb0*/  LOP3.LUT R2, R2, 0xf, R5, 0xb8, !PT ;  /* 0x0000000f02027812 */ /* 0x002fca00078eb805 */
[----:B------:R4:W-:Y:S02]  /*0ec0*/  STS [UR20+0x1c], R2 ;  /* 0x00001c02ff007988 */ /* 0x0009e40008000814 */
.L_x_39:
[----:B------:R-:W-:Y:S05]  /*0ed0*/  @P2 BRA `(.L_x_41) ;  /* 0x00000000001c2947 */ /* 0x000fea0003800000 */
[----:B-1--45:R-:W1:Y:S02]  /*0ee0*/  LDS R2, [UR20+0x34] ;  /* 0x00003414ff027984 */ /* 0x032e640008000800 */
[----:B-1----:R-:W-:-:S05]  /*0ef0*/  LOP3.LUT R2, R2, 0x7, RZ, 0xb8, !PT ;  /* 0x0000000702027812 */ /* 0x002fca00078eb8ff */
[----:B------:R1:W-:Y:S02]  /*0f00*/  STS [UR20+0x34], R2 ;  /* 0x00003402ff007988 */ /* 0x0003e40008000814 */
.L_x_40:
[----:B------:R-:W-:Y:S05]  /*0f10*/  @P2 BRA `(.L_x_42) ;  /* 0x00000000001c2947 */ /* 0x000fea0003800000 */
[----:B-1--45:R-:W1:Y:S02]  /*0f20*/  LDS R2, [UR20+0x34] ;  /* 0x00003414ff027984 */ /* 0x032e640008000800 */
[----:B-1----:R-:W-:-:S05]  /*0f30*/  LOP3.LUT R2, R2, 0x38, RZ, 0xb8, !PT ;  /* 0x0000003802027812 */ /* 0x002fca00078eb8ff */
[----:B------:R1:W-:Y:S02]  /*0f40*/  STS [UR20+0x34], R2 ;  /* 0x00003402ff007988 */ /* 0x0003e40008000814 */
.L_x_41:
[----:B------:R-:W-:Y:S05]  /*0f50*/  @P2 BRA `(.L_x_43) ;  /* 0x00000000001c2947 */ /* 0x000fea0003800000 */
[----:B-1--45:R-:W1:Y:S02]  /*0f60*/  LDS R2, [UR20+0x8] ;  /* 0x00000814ff027984 */ /* 0x032e640008000800 */
[----:B-1----:R-:W-:-:S05]  /*0f70*/  LOP3.LUT R2, R2, 0x780, RZ, 0xb8, !PT ;  /* 0x0000078002027812 */ /* 0x002fca00078eb8ff */
[----:B------:R1:W-:Y:S02]  /*0f80*/  STS [UR20+0x8], R2 ;  /* 0x00000802ff007988 */ /* 0x0003e40008000814 */
.L_x_42:
[----:B------:R-:W-:Y:S05]  /*0f90*/  @P2 BRA `(.L_x_44) ;  /* 0x0000000000282947 */ /* 0x000fea0003800000 */
[----:B-1--45:R-:W1:Y:S02]  /*0fa0*/  LDS R2, [UR20+0x8] ;  /* 0x00000814ff027984 */ /* 0x032e640008000800 */
[----:B-1----:R-:W-:-:S05]  /*0fb0*/  LOP3.LUT R2, R2, 0x1800, RZ, 0xb8, !PT ;  /* 0x0000180002027812 */ /* 0x002fca00078eb8ff */
[----:B------:R1:W-:Y:S02]  /*0fc0*/  STS [UR20+0x8], R2 ;  /* 0x00000802ff007988 */ /* 0x0003e40008000814 */
.L_x_43:
[----:B------:R-:W-:Y:S05]  /*0fd0*/  @P2 BREAK B4 ;  /* 0x0000000000042942 */ /* 0x000fea0003800000 */
[----:B------:R-:W-:Y:S05]  /*0fe0*/  @P2 BRA `(.L_x_45) ;  /* 0x0000000000242947 */ /* 0x000fea0003800000 */
[----:B-1--45:R-:W1:Y:S01]  /*0ff0*/  LDS R2, [UR20+0x8] ;  /* 0x00000814ff027984 */ /* 0x032e620008000800 */
[----:B------:R-:W-:-:S05]  /*1000*/  IMAD.MOV.U32 R3, RZ, RZ, 0x6000 ;  /* 0x00006000ff037424 */ /* 0x000fca00078e00ff */
[----:B-1----:R-:W-:-:S04]  /*1010*/  LOP3.LUT R2, R2, 0x6000, R3, 0xd8, !PT ;  /* 0x0000600002027812 */ /* 0x002fc800078ed803 */
[----:B------:R-:W-:-:S05]  /*1020*/  LOP3.LUT R2, R2, 0x400000, RZ, 0xb8, !PT ;  /* 0x0040000002027812 */ /* 0x000fca00078eb8ff */
[----:B------:R1:W-:Y:S02]  /*1030*/  STS [UR20+0x8], R2 ;  /* 0x00000802ff007988 */ /* 0x0003e40008000814 */
.L_x_44:
[----:B------:R-:W-:Y:S05]  /*1040*/  BSYNC B4 ;  /* 0x0000000000047941 */ /* 0x000fea0003800000 */
.L_x_35:
[----:B-1--45:R-:W1:Y:S02]  /*1050*/  @!P2 LDS R2, [UR20+0x8] ;  /* 0x00000814ff02a984 */ /* 0x032e640008000800 */
[----:B-1----:R-:W-:-:S05]  /*1060*/  @!P2 LOP3.LUT R2, R2, 0x8000, RZ, 0xb8, !PT ;  /* 0x000080000202a812 */ /* 0x002fca00078eb8ff */
[----:B------:R1:W-:Y:S02]  /*1070*/  @!P2 STS [UR20+0x8], R2 ;  /* 0x00000802ff00a988 */ /* 0x0003e40008000814 */
.L_x_45:
[----:B------:R-:W-:Y:S05]  /*1080*/  BSYNC B3 ;  /* 0x0000000000037941 */ /* 0x000fea0003800000 */
.L_x_34:
[----:B------:R-:W-:Y:S05]  /*1090*/  WARPSYNC.ALL ;  /* 0x0000000000007948 */ /* 0x000fea0003800000 */
[----:B------:R-:W-:Y:S01]  /*10a0*/  UIADD3 UR5, UR5, 0x100, URZ ;  /* 0x0000010005057890 */ /* 0x000fe2000fffe03f */
[----:B------:R-:W-:Y:S02]  /*10b0*/  ISETP.GE.AND P1, PT, R12, 0x1, PT ;  /* 0x000000010c00780c */ /* 0x000fe40003f26270 */
[----:B------:R-:W-:Y:S02]  /*10c0*/  CS2R R88, SRZ ;  /* 0x0000000000587805 */ /* 0x000fe4000001ff00 */
[----:B------:R-:W-:Y:S01]  /*10d0*/  CS2R R90, SRZ ;  /* 0x00000000005a7805 */ /* 0x000fe2000001ff00 */
[----:B------:R-:W-:Y:S01]  /*10e0*/  UIADD3 UR32, UP0, UR5, UR32, URZ ;  /* 0x0000002005207290 */ /* 0x000fe2000ff1e03f */
[----:B------:R-:W-:-:S02]  /*10f0*/  CS2R R92, SRZ ;  /* 0x00000000005c7805 */ /* 0x000fc4000001ff00 */
[----:B------:R-:W-:Y:S02]  /*1100*/  CS2R R94, SRZ ;  /* 0x00000000005e7805 */ /* 0x000fe4000001ff00 */
[----:B------:R-:W-:Y:S01]  /*1110*/  CS2R R96, SRZ ;  /* 0x0000000000607805 */ /* 0x000fe2000001ff00 */
[----:B------:R-:W-:Y:S01]  /*1120*/  ULEA.HI.X.SX32 UR33, UR5, UR33, 0x1, UP0 ;  /* 0x0000002105217291 */ /* 0x000fe200080f0e3f */
[----:B------:R-:W-:Y:S02]  /*1130*/  CS2R R98, SRZ ;  /* 0x0000000000627805 */ /* 0x000fe4000001ff00 */
[----:B------:R-:W-:Y:S02]  /*1140*/  CS2R R100, SRZ ;  /* 0x0000000000647805 */ /* 0x000fe4000001ff00 */
[----:B------:R-:W-:Y:S02]  /*1150*/  CS2R R102, SRZ ;  /* 0x0000000000667805 */ /* 0x000fe4000001ff00 */
[----:B------:R-:W-:-:S02]  /*1160*/  CS2R R104, SRZ ;  /* 0x0000000000687805 */ /* 0x000fc4000001ff00 */
[----:B------:R-:W-:Y:S02]  /*1170*/  CS2R R106, SRZ ;  /* 0x00000000006a7805 */ /* 0x000fe4000001ff00 */
[----:B------:R-:W-:Y:S02]  /*1180*/  CS2R R108, SRZ ;  /* 0x00000000006c7805 */ /* 0x000fe4000001ff00 */
        /* <DEDUP_REMOVED lines=39> */
[----:B------:R-:W-:Y:S01]  /*1400*/  CS2R R60, SRZ ;  /* 0x00000000003c7805 */ /* 0x000fe2000001ff00 */
[----:B------:R-:W-:Y:S01]  /*1410*/  IMAD.MOV.U32 R62, RZ, RZ, RZ ;  /* 0x000000ffff3e7224 */ /* 0x000fe200078e00ff */
[----:B------:R-:W-:Y:S06]  /*1420*/  @P0 BRA `(.L_x_46) ;  /* 0x0000000000280947 */ /* 0x000fec0003800000 */
[----:B-1--45:R-:W2:Y:S01]  /*1430*/  S2R R2, SR_LANEID ;  /* 0x0000000000027919 */ /* 0x032ea20000000000 */
[----:B------:R-:W-:Y:S05]  /*1440*/  WARPSYNC.ALL ;  /* 0x0000000000007948 */ /* 0x000fea0003800000 */
[----:B--23--:R-:W-:-:S05]  /*1450*/  IMAD.SHL.U32 R4, R2, 0x4, RZ ;  /* 0x0000000402047824 */ /* 0x00cfca00078e00ff */
[----:B------:R-:W1:Y:S01]  /*1460*/  LDS R5, [R4+UR20] ;  /* 0x0000001404057984 */ /* 0x000e620008000800 */
[----:B------:R-:W-:-:S05]  /*1470*/  IADD3 R2, P3, R4, UR32, RZ ;  /* 0x0000002004027c10 */ /* 0x000fca000ff7e0ff */
[----:B------:R-:W-:-:S05]  /*1480*/  IMAD.X R3, RZ, RZ, UR33, P3 ;  /* 0x00000021ff037e24 */ /* 0x000fca00098e06ff */
[----:B-1----:R1:W2:Y:S01]  /*1490*/  ATOMG.E.EXCH.STRONG.GPU PT, RZ, [R2], R5 ;  /* 0x0000000502ff73a8 */ /* 0x0022a200041ee100 */
[----:B------:R-:W-:-:S04]  /*14a0*/  DEPBAR {5,4,3,2,1,0} ;  /* 0x0000003f0000791a */ /* 0x000fc80000000000 */
[----:B------:R1:W-:Y:S01]  /*14b0*/  UTMACCTL.IV [UR32] ;  /* 0x00000000200079b9 */ /* 0x0003e20008000000 */
[----:B------:R-:W-:Y:S01]  /*14c0*/  NOP ;  /* 0x0000000000007918 */ /* 0x000fe20000000000 */
.L_x_46:
[----:B------:R-:W-:Y:S05]  /*14d0*/  @P0 BRA `(.L_x_47) ;  /* 0x00000000000c0947 */ /* 0x000fea0003800000 */
[----:B------:R0:W-:Y:S01]  /*14e0*/  UTMACMDFLUSH ;  /* 0x00000000000079b7 */ /* 0x0001e20000000000 */
[----:B------:R-:W-:Y:S05]  /*14f0*/  @P0 BRA `(.L_x_47) ;  /* 0x0000000000040947 */ /* 0x000fea0003800000 */
[----:B------:R-:W-:-:S04]  /*1500*/  DEPBAR.LE SB0, 0x0 ;  /* 0x000080000000791a */ /* 0x000fc80000000000 */
.L_x_47:
[----:B------:R-:W-:Y:S05]  /*1510*/  WARPSYNC.ALL ;  /* 0x0000000000007948 */ /* 0x000fea0003800000 */
[----:B--2---:R-:W-:Y:S01]  /*1520*/  BAR.SYNC.DEFER_BLOCKING 0x0 ;  /* 0x0000000000007b1d */ /* 0x004fe20000010000 */
[----:B------:R-:W-:Y:S01]  /*1530*/  USHF.L.U32 UR15, UR31, 0x8, URZ ;  /* 0x000000081f0f7899 */ /* 0x000fe2000800063f */
[----:B------:R-:W-:Y:S01]  /*1540*/  IMAD.MOV.U32 R63, RZ, RZ, RZ ;  /* 0x000000ffff3f7224 */ /* 0x000fe200078e00ff */
[----:B------:R-:W-:Y:S01]  /*1550*/  USHF.L.U32 UR19, UR34, 0x7, URZ ;  /* 0x0000000722137899 */ /* 0x000fe2000800063f */
[----:B------:R-:W-:Y:S02]  /*1560*/  CS2R R64, SRZ ;  /* 0x0000000000407805 */ /* 0x000fe4000001ff00 */
[----:B------:R-:W-:Y:S01]  /*1570*/  CS2R R66, SRZ ;  /* 0x0000000000427805 */ /* 0x000fe2000001ff00 */
[----:B------:R-:W-:Y:S01]  /*1580*/  VOTEU.ALL UP0, P2 ;  /* 0x00000000003f7886 */ /* 0x000fe20001000000 */
[----:B------:R-:W-:Y:S01]  /*1590*/  UMOV UR6, 0x1 ;  /* 0x0000000100067882 */ /* 0x000fe20000000000 */
[----:B------:R-:W-:Y:S01]  /*15a0*/  VOTEU.ALL UP1, P2 ;  /* 0x00000000003f7886 */ /* 0x000fe20001020000 */
[----:B------:R-:W-:-:S02]  /*15b0*/  CS2R R68, SRZ ;  /* 0x0000000000447805 */ /* 0x000fc4000001ff00 */
[----:B------:R-:W-:Y:S01]  /*15c0*/  CS2R R70, SRZ ;  /* 0x0000000000467805 */ /* 0x000fe2000001ff00 */
[----:B------:R-:W-:-:S04]  /*15d0*/  @!UP0 UIADD3 UR8, -UR6, 0x100000, URZ ;  /* 0x0010000006088890 */ /* 0x000fc8000fffe13f */
[----:B------:R-:W-:Y:S02]  /*15e0*/  @!UP0 USHF.L.U32 UR9, UR8, 0xb, URZ ;  /* 0x0000000b08098899 */ /* 0x000fe4000800063f */
[----:B------:R-:W-:Y:S01]  /*15f0*/  @!UP0 USHF.L.U32 UR8, UR8, 0x1, URZ ;  /* 0x0000000108088899 */ /* 0x000fe2000800063f */
[----:B------:R-:W-:Y:S01]  /*1600*/  CS2R R72, SRZ ;  /* 0x0000000000487805 */ /* 0x000fe2000001ff00 */
[----:B------:R-:W-:-:S04]  /*1610*/  @!UP0 UIADD3 UR6, -UR6, 0x100000, URZ ;  /* 0x0010000006068890 */ /* 0x000fc8000fffe13f */
[----:B------:R-:W-:Y:S02]  /*1620*/  @!UP0 USHF.L.U32 UR7, UR6, 0xb, URZ ;  /* 0x0000000b06078899 */ /* 0x000fe4000800063f */
[----:B------:R-:W-:Y:S01]  /*1630*/  @!UP0 USHF.L.U32 UR6, UR6, 0x1, URZ ;  /* 0x0000000106068899 */ /* 0x000fe2000800063f */
[----:B------:R-:W-:Y:S01]  /*1640*/  CS2R R74, SRZ ;  /* 0x00000000004a7805 */ /* 0x000fe2000001ff00 */
[----:B------:R-:W-:Y:S01]  /*1650*/  VOTEU.ALL UP0, P2 ;  /* 0x00000000003f7886 */ /* 0x000fe20001000000 */
[----:B------:R-:W-:Y:S02]  /*1660*/  CS2R R76, SRZ ;  /* 0x00000000004c7805 */ /* 0x000fe4000001ff00 */
[----:B------:R-:W-:Y:S02]  /*1670*/  CS2R R78, SRZ ;  /* 0x00000000004e7805 */ /* 0x000fe4000001ff00 */
[----:B------:R-:W-:Y:S02]  /*1680*/  CS2R R80, SRZ ;  /* 0x0000000000507805 */ /* 0x000fe4000001ff00 */
[----:B------:R-:W-:-:S02]  /*1690*/  CS2R R82, SRZ ;  /* 0x0000000000527805 */ /* 0x000fc4000001ff00 */
[----:B------:R-:W-:Y:S02]  /*16a0*/  CS2R R84, SRZ ;  /* 0x0000000000547805 */ /* 0x000fe4000001ff00 */
[----:B------:R-:W-:Y:S01]  /*16b0*/  CS2R R86, SRZ ;  /* 0x0000000000567805 */ /* 0x000fe2000001ff00 */
[----:B------:R-:W2:Y:S02]  /*16c0*/  FENCE.VIEW.ASYNC.S ;  /* 0x00000000000073c6 */ /* 0x000ea40000000000 */
[----:B--2---:R2:W4:Y:S02]  /*16d0*/  @!UP0 SYNCS.EXCH.64 URZ, [UR20+0xc000], UR8 ;  /* 0x00c00008143f85b2 */ /* 0x0045240008000100 */
[----:B----4-:R-:W-:Y:S06]  /*16e0*/  BAR.SYNC.DEFER_BLOCKING 0x0 ;  /* 0x0000000000007b1d */ /* 0x010fec0000010000 */
[----:B------:R2:W4:Y:S01]  /*16f0*/  @!UP1 SYNCS.EXCH.64 URZ, [UR20+0xc008], UR6 ;  /* 0x00c00806143f95b2 */ /* 0x0005220008000100 */
[----:B------:R-:W-:Y:S05]  /*1700*/  @!P1 BRA `(.L_x_48) ;  /* 0x00000008001c9947 */ /* 0x000fea0003800000 */
[----:B-1---5:R-:W-:Y:S02]  /*1710*/  SHF.R.U32.HI R2, RZ, 0x5, R0 ;  /* 0x00000005ff027819 */ /* 0x022fe40000011600 */
[----:B------:R-:W-:Y:S02]  /*1720*/  CS2R R88, SRZ ;  /* 0x0000000000587805 */ /* 0x000fe4000001ff00 */
[----:B------:R-:W-:Y:S02]  /*1730*/  CS2R R90, SRZ ;  /* 0x00000000005a7805 */ /* 0x000fe4000001ff00 */
[----:B------:R-:W-:Y:S02]  /*1740*/  CS2R R92, SRZ ;  /* 0x00000000005c7805 */ /* 0x000fe4000001ff00 */
[----:B------:R-:W-:Y:S02]  /*1750*/  R2UR UR22, R2 ;  /* 0x00000000021672ca */ /* 0x000fe400000e0000 */
        /* <DEDUP_REMOVED lines=61> */
[----:B------:R-:W-:Y:S01]  /*1b30*/  UMOV UR5, URZ ;  /* 0x0000003f00057c82 */ /* 0x000fe20008000000 */
[----:B------:R-:W-:-:S05]  /*1b40*/  UMOV UR14, URZ ;  /* 0x0000003f000e7c82 */ /* 0x000fca0008000000 */
.L_x_50:
[----:B----4-:R-:W-:Y:S01]  /*1b50*/  BAR.SYNC.DEFER_BLOCKING 0x0 ;  /* 0x0000000000007b1d */ /* 0x010fe20000010000 */
[----:B------:R-:W-:Y:S01]  /*1b60*/  ULEA UR26, UR5, UR20, 0x3 ;  /* 0x00000014051a7291 */ /* 0x000fe2000f8e183f */
[----:B------:R-:W-:Y:S01]  /*1b70*/  @!P2 IMAD.MOV.U32 R3, RZ, RZ, 0x6000 ;  /* 0x00006000ff03a424 */ /* 0x000fe200078e00ff */
[----:B------:R-:W-:Y:S01]  /*1b80*/  ELECT P0, URZ, PT ;  /* 0x00000000003f782f */ /* 0x000fe20003800000 */
[----:B------:R-:W-:Y:S01]  /*1b90*/  IMAD.U32 R2, RZ, RZ, UR4 ;  /* 0x00000004ff027e24 */ /* 0x000fe2000f8e00ff */
[----:B------:R-:W-:Y:S02]  /*1ba0*/  ULEA UR12, UR5, UR20, 0xe ;  /* 0x00000014050c7291 */ /* 0x000fe4000f8e703f */
[C---:B------:R-:W-:Y:S02]  /*1bb0*/  ISETP.LT.U32.AND P0, PT, R7.reuse, 0x20, P0 ;  /* 0x000000200700780c */ /* 0x040fe40000701070 */
[----:B------:R-:W-:Y:S02]  /*1bc0*/  ELECT P1, URZ, PT ;  /* 0x00000000003f782f */ /* 0x000fe40003820000 */
[----:B------:R-:W-:Y:S01]  /*1bd0*/  SHF.L.U32 R2, R2, 0x1f, RZ ;  /* 0x0000001f02027819 */ /* 0x000fe200000006ff */
[----:B------:R-:W-:Y:S01]  /*1be0*/  ULEA UR16, UR5, UR20, 0xd ;  /* 0x0000001405107291 */ /* 0x000fe2000f8e683f */
[----:B------:R-:W-:Y:S01]  /*1bf0*/  ISETP.LT.U32.AND P1, PT, R7, 0x20, P1 ;  /* 0x000000200700780c */ /* 0x000fe20000f21070 */
[----:B------:R-:W-:-:S02]  /*1c00*/  UMOV UR18, UR14 ;  /* 0x0000000e00127c82 */ /* 0x000fc40008000000 */
[----:B------:R-:W-:Y:S02]  /*1c10*/  UIADD3 UR16, UR16, 0x8000, URZ ;  /* 0x0000800010107890 */ /* 0x000fe4000fffe03f */
[----:B--2---:R-:W-:Y:S02]  /*1c20*/  USHF.L.U32 UR8, UR22, 0x6, URZ ;  /* 0x0000000616087899 */ /* 0x004fe4000800063f */
[----:B------:R-:W-:Y:S01]  /*1c30*/  USHF.R.U32.HI UR10, URZ, 0x4, UR16 ;  /* 0x000000043f0a7899 */ /* 0x000fe20008011610 */
[----:B------:R-:W-:Y:S01]  /*1c40*/  VOTEU.ANY UP0, P0 ;  /* 0x00000000003f7886 */ /* 0x000fe20000000100 */
[----:B------:R-:W-:Y:S01]  /*1c50*/  VOTEU.ANY UP2, P0 ;  /* 0x00000000003f7886 */ /* 0x000fe20000040100 */
[----:B------:R-:W-:Y:S01]  /*1c60*/  ULOP3.LUT UR8, UR8, 0x100, URZ, 0xc0, !UPT ;  /* 0x0000010008087892 */ /* 0x000fe2000f8ec03f */
[----:B------:R1:W-:Y:S01]  /*1c70*/  @!P2 SYNCS.ARRIVE.TRANS64 RZ, [UR26+0xc000], R3 ;  /* 0x00c00003ffffa9a7 */ /* 0x0003e2000800001a */
[----:B------:R2:W-:Y:S06]  /*1c80*/  MEMBAR.ALL.CTA ;  /* 0x0000000000007992 */ /* 0x0005ec0000008000 */
[----:B--2---:R-:W2:Y:S01]  /*1c90*/  FENCE.VIEW.ASYNC.S ;  /* 0x00000000000073c6 */ /* 0x004ea20000000000 */
[----:B------:R-:W-:Y:S01]  /*1ca0*/  @UP0 UIADD3 UR13, UR26, 0xc000, URZ ;  /* 0x0000c0001a0d0890 */ /* 0x000fe2000fffe03f */
[----:B------:R-:W-:Y:S01]  /*1cb0*/  @UP0 UMOV UR6, UR28 ;  /* 0x0000001c00060c82 */ /* 0x000fe20008000000 */
[----:B------:R-:W-:Y:S01]  /*1cc0*/  @UP0 UMOV UR7, UR29 ;  /* 0x0000001d00070c82 */ /* 0x000fe20008000000 */
[----:B--2---:R-:W-:Y:S01]  /*1cd0*/  VOTEU.ANY UP1, P1 ;  /* 0x00000000003f7886 */ /* 0x004fe20000820100 */
[----:B------:R-:W-:Y:S01]  /*1ce0*/  VOTEU.ANY UP3, P1 ;  /* 0x00000000003f7886 */ /* 0x000fe20000860100 */
[----:B------:R-:W-:-:S02]  /*1cf0*/  ULEA.HI UR8, UR12, UR8, URZ, 0x1c ;  /* 0x000000080c087291 */ /* 0x000fc4000f8fe03f */
[----:B------:R-:W-:Y:S02]  /*1d00*/  USGXT.U32 UR10, UR10, 0xe ;  /* 0x0000000e0a0a789a */ /* 0x000fe40008000000 */
[----:B------:R-:W-:Y:S01]  /*1d10*/  @UP1 UIADD3 UR17, UR26, 0xc000, URZ ;  /* 0x0000c0001a111890 */ /* 0x000fe2000fffe03f */
[----:B------:R-:W-:Y:S01]  /*1d20*/  @UP1 UMOV UR24, UR30 ;  /* 0x0000001e00181c82 */ /* 0x000fe20008000000 */
[----:B------:R-:W-:Y:S01]  /*1d30*/  @UP1 UMOV UR25, UR23 ;  /* 0x0000001700191c82 */ /* 0x000fe20008000000 */
[----:B------:R-:W-:Y:S01]  /*1d40*/  ULOP3.LUT UR21, UR8, 0x3fff, URZ, 0xc0, !UPT ;  /* 0x00003fff08157892 */ /* 0x000fe2000f8ec03f */
[----:B------:R-:W-:Y:S01]  /*1d50*/  UMOV UR11, 0x80000020 ;  /* 0x80000020000b7882 */ /* 0x000fe20000000000 */
[----:B------:R-:W-:-:S05]  /*1d60*/  UMOV UR9, 0x80000020 ;  /* 0x8000002000097882 */ /* 0x000fca0000000000 */
[----:B------:R-:W-:Y:S01]  /*1d70*/  UMOV UR8, UR21 ;  /* 0x0000001500087c82 */ /* 0x000fe20008000000 */
[----:B------:R-:W-:Y:S06]  /*1d80*/  BAR.SYNC.DEFER_BLOCKING 0x0 ;  /* 0x0000000000007b1d */ /* 0x000fec0000010000 */
[----:B------:R1:W-:Y:S02]  /*1d90*/  @UP2 UTMALDG.2D [UR12], [UR6] ;  /* 0x0000000c060025b4 */ /* 0x0003e40008008000 */
[----:B------:R-:W-:Y:S06]  /*1da0*/  BAR.SYNC.DEFER_BLOCKING 0x0 ;  /* 0x0000000000007b1d */ /* 0x000fec0000010000 */
[----:B------:R1:W-:Y:S02]  /*1db0*/  @UP3 UTMALDG.2D [UR16], [UR24] ;  /* 0x00000010180035b4 */ /* 0x0003e40008008000 */
[----:B------:R-:W-:Y:S06]  /*1dc0*/  BAR.SYNC.DEFER_BLOCKING 0x0 ;  /* 0x0000000000007b1d */ /* 0x000fec0000010000 */
[----:B------:R-:W2:Y:S02]  /*1dd0*/  SYNCS.PHASECHK.TRANS64.TRYWAIT P0, [UR26+0xc000], R2 ;  /* 0x00c00002ff0075a7 */ /* 0x000ea4000800015a */
[----:B-12---:R-:W-:Y:S05]  /*1de0*/  @!P0 BRA `(.L_x_49) ;  /* 0x0000000800f48947 */ /* 0x006fea0003800000 */
.L_x_51:
[----:B------:R-:W-:Y:S02]  /*1df0*/  WARPGROUP.DEPBAR.LE gsb0, 0x0 ;  /* 0x00008000000079c5 */ /* 0x000fe40000010000 */
[----:B------:R-:W-:Y:S01]  /*1e00*/  WARPGROUP.ARRIVE ;  /* 0x00000000000079c5 */ /* 0x000fe20000000000 */
[----:B------:R-:W-:Y:S01]  /*1e10*/  UIADD3 UR24, UP0, UR21, 0x2, URZ ;  /* 0x0000000215187890 */ /* 0x000fe2000ff1e03f */
[----:B------:R-:W1:Y:S01]  /*1e20*/  LDC R2, c[0x0][0x230] ;  /* 0x00008c00ff027b82 */ /* 0x000e620000000800 */
[----:B------:R-:W-:Y:S01]  /*1e30*/  UMOV UR26, 0xfffffffe ;  /* 0xfffffffe001a7882 */ /* 0x000fe20000000000 */
[----:B------:R-:W-:Y:S01]  /*1e40*/  UMOV UR27, 0x7fffffdf ;  /* 0x7fffffdf001b7882 */ /* 0x000fe20000000000 */
[----:B------:R-:W-:Y:S01]  /*1e50*/  UMOV UR6, UR10 ;  /* 0x0000000a00067c82 */ /* 0x000fe20008000000 */
[----:B------:R-:W-:Y:S01]  /*1e60*/  QGMMA.64x128x32.F32.E4M3.E4M3 R88, gdesc[UR8], R88 ;  /* 0x01e00000085879f3 */ /* 0x000fe20008700858 */
[----:B------:R-:W-:Y:S01]  /*1e70*/  UMOV UR8, URZ ;  /* 0x0000003f00087c82 */ /* 0x000fe20008000000 */
[----:B------:R-:W-:Y:S01]  /*1e80*/  UMOV UR7, URZ ;  /* 0x0000003f00077c82 */ /* 0x000fe20008000000 */
[----:B------:R-:W-:-:S02]  /*1e90*/  UIADD3.X UR25, UR8, -0x7fffffe0, URZ, UP0, !UPT ;  /* 0x8000002008197890 */ /* 0x000fc400087fe43f */
[----:B------:R-:W-:Y:S02]  /*1ea0*/  UIADD3.64 UR26, UR6, -UR26, URZ ;  /* 0x8000001a061a7297 */ /* 0x000fe4000fffe03f */
[----:B------:R-:W-:Y:S02]  /*1eb0*/  UIADD3.64 UR8, UR24, 0x1fe, URZ ;  /* 0x000001fe18087897 */ /* 0x000fe4000fffe03f */
[----:B------:R-:W-:Y:S02]  /*1ec0*/  UIADD3 UR14, UR14, 0x40, URZ ;  /* 0x000000400e0e7890 */ /* 0x000fe4000fffe03f */
[----:B------:R-:W-:-:S04]  /*1ed0*/  UIADD3 UR5, UR5, 0x1, URZ ;  /* 0x0000000105057890 */ /* 0x000fc8000fffe03f */
[----:B------:R-:W-:-:S04]  /*1ee0*/  UISETP.NE.U32.AND UP0, UPT, UR5, 0x2, UPT ;  /* 0x000000020500788c */ /* 0x000fc8000bf05070 */
[----:B------:R-:W-:Y:S01]  /*1ef0*/  USEL UR6, URZ, 0x1, UP0 ;  /* 0x000000013f067887 */ /* 0x000fe20008000000 */
[----:B-1----:R-:W-:Y:S01]  /*1f00*/  ISETP.LE.AND P0, PT, R2, UR14, PT ;  /* 0x0000000e02007c0c */ /* 0x002fe2000bf03270 */
[----:B------:R-:W-:Y:S02]  /*1f10*/  USEL UR5, UR5, URZ, UP0 ;  /* 0x0000003f05057287 */ /* 0x000fe40008000000 */
[----:B------:R-:W-:Y:S01]  /*1f20*/  ULOP3.LUT UR4, UR4, UR6, URZ, 0x3c, !UPT ;  /* 0x0000000604047292 */ /* 0x000fe2000f8e3c3f */
[----:B------:R-:W-:Y:S01]  /*1f30*/  QGMMA.64x128x32.F32.E4M3.E4M3 R88, gdesc[UR24], R88 ;  /* 0x01e00000185879f3 */ /* 0x000fe20008700858 */
[----:B------:R-:W-:-:S11]  /*1f40*/  UIADD3.64 UR24, UR24, 0x200, URZ ;  /* 0x0000020018187897 */ /* 0x000fd6000fffe03f */
[----:B------:R-:W-:-:S12]  /*1f50*/  QGMMA.64x128x32.F32.E4M3.E4M3 R24, gdesc[UR8], R24 ;  /* 0x01e00000081879f3 */ /* 0x000fd80008700818 */
[----:B------:R-:W-:Y:S01]  /*1f60*/  QGMMA.64x128x32.F32.E4M3.E4M3 R24, gdesc[UR24], R24, gsb0 ;  /* 0x01e00000181879f3 */ /* 0x000fe20008000818 */
[----:B------:R-:W-:Y:S05]  /*1f70*/  @!P0 BRA `(.L_x_50) ;  /* 0xfffffff800f48947 */ /* 0x000fea000383ffff */
.L_x_48:
[----:B------:R-:W-:Y:S02]  /*1f80*/  WARPGROUP.DEPBAR.LE gsb0, 0x0 ;  /* 0x00008000000079c5 */ /* 0x000fe40000010000 */
[----:B----4-:R-:W-:Y:S01]  /*1f90*/  BAR.SYNC.DEFER_BLOCKING 0x0 ;  /* 0x0000000000007b1d */ /* 0x010fe20000010000 */
[C---:B-1---5:R-:W-:Y:S01]  /*1fa0*/  IMAD.SHL.U32 R2, R0.reuse, 0x40, RZ ;  /* 0x0000004000027824 */ /* 0x062fe200078e00ff */
[C---:B------:R-:W-:Y:S01]  /*1fb0*/  LOP3.LUT R3, R0.reuse, 0x1c, RZ, 0xc0, !PT ;  /* 0x0000001c00037812 */ /* 0x040fe200078ec0ff */
[----:B---3--:R-:W-:Y:S01]  /*1fc0*/  IMAD.SHL.U32 R4, R0, 0x2, RZ ;  /* 0x0000000200047824 */ /* 0x008fe200078e00ff */
[----:B------:R-:W-:Y:S02]  /*1fd0*/  ELECT P0, URZ, PT ;  /* 0x00000000003f782f */ /* 0x000fe40003800000 */
[----:B------:R-:W-:Y:S01]  /*1fe0*/  F2FP.SATFINITE.E4M3.F32.PACK_AB_MERGE_C R88, R89, R88, RZ ;  /* 0x000000585958723e */ /* 0x000fe200048070ff */
[----:B------:R-:W-:Y:S01]  /*1ff0*/  UMOV UR21, UR19 ;  /* 0x0000001300157c82 */ /* 0x000fe20008000000 */
[----:B------:R-:W-:Y:S01]  /*2000*/  LOP3.LUT R2, R2, 0x3800, RZ, 0xc0, !PT ;  /* 0x0000380002027812 */ /* 0x000fe200078ec0ff */
[----:B------:R-:W-:Y:S01]  /*2010*/  UMOV UR22, UR15 ;  /* 0x0000000f00167c82 */ /* 0x000fe20008000000 */
[----:B------:R-:W-:-:S02]  /*2020*/  LOP3.LUT R4, R4, 0x6, RZ, 0xc0, !PT ;  /* 0x0000000604047812 */ /* 0x000fc400078ec0ff */
[----:B------:R-:W-:Y:S01]  /*2030*/  F2FP.SATFINITE.E4M3.F32.PACK_AB_MERGE_C R90, R91, R90, RZ ;  /* 0x0000005a5b5a723e */ /* 0x000fe200048070ff */
[----:B------:R-:W-:Y:S01]  /*2040*/  IMAD R2, R3, 0x20, R2 ;  /* 0x0000002003027824 */ /* 0x000fe200078e0202 */
[----:B------:R-:W-:Y:S01]  /*2050*/  F2FP.SATFINITE.E4M3.F32.PACK_AB_MERGE_C R92, R93, R92, RZ ;  /* 0x0000005c5d5c723e */ /* 0x000fe200048070ff */
[----:B------:R-:W-:Y:S01]  /*2060*/  IMAD R3, R3, 0x4, R4 ;  /* 0x0000000403037824 */ /* 0x000fe200078e0204 */
[----:B------:R-:W-:Y:S02]  /*2070*/  F2FP.SATFINITE.E4M3.F32.PACK_AB_MERGE_C R94, R95, R94, RZ ;  /* 0x0000005e5f5e723e */ /* 0x000fe400048070ff */
[----:B------:R-:W-:Y:S01]  /*2080*/  F2FP.SATFINITE.E4M3.F32.PACK_AB_MERGE_C R24, R25, R24, RZ ;  /* 0x000000181918723e */ /* 0x000fe200048070ff */
[----:B------:R-:W-:Y:S01]  /*2090*/  IMAD.IADD R3, R2, 0x1, R3 ;  /* 0x0000000102037824 */ /* 0x000fe200078e0203 */
[----:B------:R-:W-:Y:S02]  /*20a0*/  F2FP.SATFINITE.E4M3.F32.PACK_AB_MERGE_C R26, R27, R26, RZ ;  /* 0x0000001a1b1a723e */ /* 0x000fe400048070ff */
[----:B------:R-:W-:-:S02]  /*20b0*/  F2FP.SATFINITE.E4M3.F32.PACK_AB_MERGE_C R28, R29, R28, RZ ;  /* 0x0000001c1d1c723e */ /* 0x000fc400048070ff */
[----:B------:R-:W-:Y:S01]  /*20c0*/  F2FP.SATFINITE.E4M3.F32.PACK_AB_MERGE_C R30, R31, R30, RZ ;  /* 0x0000001e1f1e723e */ /* 0x000fe200048070ff */
[----:B------:R-:W1:Y:S02]  /*20d0*/  @!P2 SYNCS.CCTL.IV [UR20+0xc000] ;  /* 0x00c00000ff00a9b1 */ /* 0x000e640008000014 */
[----:B-1----:R-:W-:Y:S01]  /*20e0*/  BAR.SYNC.DEFER_BLOCKING 0x0 ;  /* 0x0000000000007b1d */ /* 0x002fe20000010000 */
[----:B------:R-:W-:Y:S02]  /*20f0*/  F2FP.SATFINITE.E4M3.F32.PACK_AB_MERGE_C R96, R97, R96, RZ ;  /* 0x000000606160723e */ /* 0x000fe400048070ff */
[----:B------:R-:W-:Y:S02]  /*2100*/  F2FP.SATFINITE.E4M3.F32.PACK_AB_MERGE_C R98, R99, R98, RZ ;  /* 0x000000626362723e */ /* 0x000fe400048070ff */
[----:B------:R-:W-:Y:S02]  /*2110*/  F2FP.SATFINITE.E4M3.F32.PACK_AB_MERGE_C R100, R101, R100, RZ ;  /* 0x000000646564723e */ /* 0x000fe400048070ff */
[----:B------:R-:W-:-:S02]  /*2120*/  F2FP.SATFINITE.E4M3.F32.PACK_AB_MERGE_C R102, R103, R102, RZ ;  /* 0x000000666766723e */ /* 0x000fc400048070ff */
[----:B------:R-:W-:Y:S02]  /*2130*/  F2FP.SATFINITE.E4M3.F32.PACK_AB_MERGE_C R32, R33, R32, RZ ;  /* 0x000000202120723e */ /* 0x000fe400048070ff */
[----:B------:R-:W-:Y:S02]  /*2140*/  F2FP.SATFINITE.E4M3.F32.PACK_AB_MERGE_C R34, R35, R34, RZ ;  /* 0x000000222322723e */ /* 0x000fe400048070ff */
[----:B------:R-:W-:Y:S02]  /*2150*/  F2FP.SATFINITE.E4M3.F32.PACK_AB_MERGE_C R36, R37, R36, RZ ;  /* 0x000000242524723e */ /* 0x000fe400048070ff */
[----:B------:R-:W-:Y:S02]  /*2160*/  F2FP.SATFINITE.E4M3.F32.PACK_AB_MERGE_C R38, R39, R38, RZ ;  /* 0x000000262726723e */ /* 0x000fe400048070ff */
[----:B------:R-:W-:Y:S02]  /*2170*/  ISETP.LT.U32.AND P0, PT, R7, 0x20, P0 ;  /* 0x000000200700780c */ /* 0x000fe40000701070 */
[----:B------:R-:W-:-:S02]  /*2180*/  LOP3.LUT R5, R3, 0x10, RZ, 0x3c, !PT ;  /* 0x0000001003057812 */ /* 0x000fc400078e3cff */
[----:B------:R-:W-:Y:S02]  /*2190*/  F2FP.SATFINITE.E4M3.F32.PACK_AB_MERGE_C R104, R105, R104, RZ ;  /* 0x000000686968723e */ /* 0x000fe400048070ff */
[----:B------:R-:W-:Y:S01]  /*21a0*/  F2FP.SATFINITE.E4M3.F32.PACK_AB_MERGE_C R106, R107, R106, RZ ;  /* 0x0000006a6b6a723e */ /* 0x000fe200048070ff */
[----:B------:R-:W1:Y:S01]  /*21b0*/  @!P2 SYNCS.CCTL.IV [UR20+0xc008] ;  /* 0x00c00800ff00a9b1 */ /* 0x000e620008000014 */
[----:B------:R-:W-:Y:S01]  /*21c0*/  F2FP.SATFINITE.E4M3.F32.PACK_AB_MERGE_C R108, R109, R108, RZ ;  /* 0x0000006c6d6c723e */ /* 0x000fe200048070ff */
[----:B-1----:R-:W-:Y:S01]  /*21d0*/  STS.U16 [R3+UR20], R88 ;  /* 0x0000005803007988 */ /* 0x002fe20008000414 */
[----:B------:R-:W-:Y:S02]  /*21e0*/  F2FP.SATFINITE.E4M3.F32.PACK_AB_MERGE_C R110, R111, R110, RZ ;  /* 0x0000006e6f6e723e */ /* 0x000fe400048070ff */
[----:B------:R-:W-:Y:S01]  /*21f0*/  F2FP.SATFINITE.E4M3.F32.PACK_AB_MERGE_C R40, R41, R40, RZ ;  /* 0x000000282928723e */ /* 0x000fe200048070ff */
[----:B------:R-:W-:Y:S01]  /*2200*/  STS.U16 [R3+UR20+0x400], R90 ;  /* 0x0004005a03007988 */ /* 0x000fe20008000414 */
[----:B------:R-:W-:Y:S01]  /*2210*/  F2FP.SATFINITE.E4M3.F32.PACK_AB_MERGE_C R42, R43, R42, RZ ;  /* 0x0000002a2b2a723e */ /* 0x000fe200048070ff */
[----:B------:R-:W-:Y:S01]  /*2220*/  VOTEU.ANY UP0, P0 ;  /* 0x00000000003f7886 */ /* 0x000fe20000000100 */
[----:B------:R-:W-:Y:S01]  /*2230*/  F2FP.SATFINITE.E4M3.F32.PACK_AB_MERGE_C R44, R45, R44, RZ ;  /* 0x0000002c2d2c723e */ /* 0x000fe200048070ff */
[----:B------:R-:W-:Y:S01]  /*2240*/  STS.U16 [R3+UR20+0x8], R92 ;  /* 0x0000085c03007988 */ /* 0x000fe20008000414 */
[----:B------:R-:W-:Y:S01]  /*2250*/  F2FP.SATFINITE.E4M3.F32.PACK_AB_MERGE_C R46, R47, R46, RZ ;  /* 0x0000002e2f2e723e */ /* 0x000fe200048070ff */
[----:B------:R-:W-:Y:S01]  /*2260*/  VOTEU.ANY UP1, P0 ;  /* 0x00000000003f7886 */ /* 0x000fe20000020100 */
[----:B------:R-:W-:Y:S01]  /*2270*/  LOP3.LUT R7, R3, 0x20, RZ, 0x3c, !PT ;  /* 0x0000002003077812 */ /* 0x000fe200078e3cff */
[----:B------:R-:W-:Y:S01]  /*2280*/  STS.U16 [R3+UR20+0x408], R94 ;  /* 0x0004085e03007988 */ /* 0x000fe20008000414 */
[----:B------:R-:W-:Y:S01]  /*2290*/  F2FP.SATFINITE.E4M3.F32.PACK_AB_MERGE_C R112, R113, R112, RZ ;  /* 0x000000707170723e */ /* 0x000fe200048070ff */
[----:B--2---:R-:W-:Y:S01]  /*22a0*/  @UP0 UMOV UR6, UR32 ;  /* 0x0000002000060c82 */ /* 0x004fe20008000000 */
[----:B------:R-:W-:Y:S01]  /*22b0*/  F2FP.SATFINITE.E4M3.F32.PACK_AB_MERGE_C R114, R115, R114, RZ ;  /* 0x000000727372723e */ /* 0x000fe200048070ff */
[----:B------:R-:W-:Y:S01]  /*22c0*/  STS.U16 [R3+UR20+0x4000], R24 ;  /* 0x0040001803007988 */ /* 0x000fe20008000414 */
[----:B------:R-:W-:Y:S01]  /*22d0*/  F2FP.SATFINITE.E4M3.F32.PACK_AB_MERGE_C R116, R117, R116, RZ ;  /* 0x000000747574723e */ /* 0x000fe200048070ff */
[----:B------:R-:W-:Y:S01]  /*22e0*/  @UP0 UMOV UR7, UR33 ;  /* 0x0000002100070c82 */ /* 0x000fe20008000000 */
[----:B------:R-:W-:Y:S01]  /*22f0*/  F2FP.SATFINITE.E4M3.F32.PACK_AB_MERGE_C R118, R119, R118, RZ ;  /* 0x000000767776723e */ /* 0x000fe200048070ff */
[----:B------:R-:W-:Y:S01]  /*2300*/  STS.U16 [R3+UR20+0x4400], R26 ;  /* 0x0044001a03007988 */ /* 0x000fe20008000414 */
[----:B------:R-:W-:-:S02]  /*2310*/  F2FP.SATFINITE.E4M3.F32.PACK_AB_MERGE_C R48, R49, R48, RZ ;  /* 0x000000303130723e */ /* 0x000fc400048070ff */
[----:B------:R-:W-:Y:S01]  /*2320*/  F2FP.SATFINITE.E4M3.F32.PACK_AB_MERGE_C R50, R51, R50, RZ ;  /* 0x000000323332723e */ /* 0x000fe200048070ff */
[----:B------:R-:W-:Y:S01]  /*2330*/  STS.U16 [R3+UR20+0x4008], R28 ;  /* 0x0040081c03007988 */ /* 0x000fe20008000414 */
[----:B------:R-:W-:Y:S02]  /*2340*/  F2FP.SATFINITE.E4M3.F32.PACK_AB_MERGE_C R52, R53, R52, RZ ;  /* 0x000000343534723e */ /* 0x000fe400048070ff */
[----:B------:R-:W-:Y:S01]  /*2350*/  F2FP.SATFINITE.E4M3.F32.PACK_AB_MERGE_C R54, R55, R54, RZ ;  /* 0x000000363736723e */ /* 0x000fe200048070ff */
[----:B------:R-:W-:Y:S01]  /*2360*/  STS.U16 [R3+UR20+0x4408], R30 ;  /* 0x0044081e03007988 */ /* 0x000fe20008000414 */
[----:B------:R-:W-:Y:S02]  /*2370*/  LOP3.LUT R9, R3, 0x30, RZ, 0x3c, !PT ;  /* 0x0000003003097812 */ /* 0x000fe400078e3cff */
[----:B------:R-:W-:Y:S01]  /*2380*/  F2FP.SATFINITE.E4M3.F32.PACK_AB_MERGE_C R120, R121, R120, RZ ;  /* 0x000000787978723e */ /* 0x000fe200048070ff */
[----:B------:R-:W-:Y:S01]  /*2390*/  STS.U16 [R5+UR20], R96 ;  /* 0x0000006005007988 */ /* 0x000fe20008000414 */
[----:B------:R-:W-:-:S02]  /*23a0*/  F2FP.SATFINITE.E4M3.F32.PACK_AB_MERGE_C R122, R123, R122, RZ ;  /* 0x0000007a7b7a723e */ /* 0x000fc400048070ff */
[----:B------:R-:W-:Y:S01]  /*23b0*/  F2FP.SATFINITE.E4M3.F32.PACK_AB_MERGE_C R124, R125, R124, RZ ;  /* 0x0000007c7d7c723e */ /* 0x000fe200048070ff */
[----:B------:R-:W-:Y:S01]  /*23c0*/  STS.U16 [R5+UR20+0x400], R98 ;  /* 0x0004006205007988 */ /* 0x000fe20008000414 */
[----:B------:R-:W-:Y:S02]  /*23d0*/  F2FP.SATFINITE.E4M3.F32.PACK_AB_MERGE_C R126, R127, R126, RZ ;  /* 0x0000007e7f7e723e */ /* 0x000fe400048070ff */
[----:B------:R-:W-:Y:S01]  /*23e0*/  F2FP.SATFINITE.E4M3.F32.PACK_AB_MERGE_C R56, R57, R56, RZ ;  /* 0x000000383938723e */ /* 0x000fe200048070ff */
[----:B------:R-:W-:Y:S01]  /*23f0*/  STS.U16 [R5+UR20+0x8], R100 ;  /* 0x0000086405007988 */ /* 0x000fe20008000414 */
[----:B------:R-:W-:Y:S02]  /*2400*/  F2FP.SATFINITE.E4M3.F32.PACK_AB_MERGE_C R58, R59, R58, RZ ;  /* 0x0000003a3b3a723e */ /* 0x000fe400048070ff */
        /* <DEDUP_REMOVED lines=13> */
[----:B------:R1:W-:Y:S01]  /*24e0*/  STS.U16 [R5+UR20+0x4408], R38 ;  /* 0x0044082605007988 */ /* 0x0003e20008000414 */
[----:B------:R-:W-:Y:S02]  /*24f0*/  F2FP.SATFINITE.E4M3.F32.PACK_AB_MERGE_C R70, R71, R70, RZ ;  /* 0x000000464746723e */ /* 0x000fe400048070ff */
[----:B------:R-:W-:Y:S01]  /*2500*/  F2FP.SATFINITE.E4M3.F32.PACK_AB_MERGE_C R136, R137, R136, RZ ;  /* 0x000000888988723e */ /* 0x000fe200048070ff */
[----:B------:R-:W-:Y:S01]  /*2510*/  STS.U16 [R7+UR20], R104 ;  /* 0x0000006807007988 */ /* 0x000fe20008000414 */
[----:B------:R-:W-:Y:S02]  /*2520*/  F2FP.SATFINITE.E4M3.F32.PACK_AB_MERGE_C R138, R139, R138, RZ ;  /* 0x0000008a8b8a723e */ /* 0x000fe400048070ff */
[----:B------:R-:W-:Y:S01]  /*2530*/  F2FP.SATFINITE.E4M3.F32.PACK_AB_MERGE_C R140, R141, R140, RZ ;  /* 0x0000008c8d8c723e */ /* 0x000fe200048070ff */
[----:B------:R-:W-:Y:S01]  /*2540*/  STS.U16 [R7+UR20+0x400], R106 ;  /* 0x0004006a07007988 */ /* 0x000fe20008000414 */
[----:B------:R-:W-:-:S02]  /*2550*/  F2FP.SATFINITE.E4M3.F32.PACK_AB_MERGE_C R142, R143, R142, RZ ;  /* 0x0000008e8f8e723e */ /* 0x000fc400048070ff */
[----:B-1----:R-:W-:Y:S01]  /*2560*/  LOP3.LUT R5, R3, 0x40, RZ, 0x3c, !PT ;  /* 0x0000004003057812 */ /* 0x002fe200078e3cff */
        /* <DEDUP_REMOVED lines=15> */
[----:B------:R1:W-:Y:S01]  /*2660*/  STS.U16 [R7+UR20+0x4408], R46 ;  /* 0x0044082e07007988 */ /* 0x0003e20008000414 */
[----:B------:R-:W-:-:S02]  /*2670*/  F2FP.SATFINITE.E4M3.F32.PACK_AB_MERGE_C R84, R85, R84, RZ ;  /* 0x000000545554723e */ /* 0x000fc400048070ff */
[----:B------:R-:W-:Y:S01]  /*2680*/  F2FP.SATFINITE.E4M3.F32.PACK_AB_MERGE_C R86, R87, R86, RZ ;  /* 0x000000565756723e */ /* 0x000fe200048070ff */
[----:B------:R-:W-:Y:S04]  /*2690*/  STS.U16 [R9+UR20], R112 ;  /* 0x0000007009007988 */ /* 0x000fe80008000414 */
[----:B------:R-:W-:Y:S01]  /*26a0*/  STS.U16 [R9+UR20+0x400], R114 ;  /* 0x0004007209007988 */ /* 0x000fe20008000414 */
[----:B-1----:R-:W-:-:S03]  /*26b0*/  LOP3.LUT R7, R3, 0x50, RZ, 0x3c, !PT ;  /* 0x0000005003077812 */ /* 0x002fc600078e3cff */
[----:B------:R-:W-:Y:S04]  /*26c0*/  STS.U16 [R9+UR20+0x8], R116 ;  /* 0x0000087409007988 */ /* 0x000fe80008000414 */
[----:B------:R-:W-:Y:S04]  /*26d0*/  STS.U16 [R9+UR20+0x408], R118 ;  /* 0x0004087609007988 */ /* 0x000fe80008000414 */
[----:B------:R-:W-:Y:S04]  /*26e0*/  STS.U16 [R9+UR20+0x4000], R48 ;  /* 0x0040003009007988 */ /* 0x000fe80008000414 */
[----:B------:R-:W-:Y:S04]  /*26f0*/  STS.U16 [R9+UR20+0x4400], R50 ;  /* 0x0044003209007988 */ /* 0x000fe80008000414 */
[----:B------:R-:W-:Y:S04]  /*2700*/  STS.U16 [R9+UR20+0x4008], R52 ;  /* 0x0040083409007988 */ /* 0x000fe80008000414 */
[----:B------:R1:W-:Y:S04]  /*2710*/  STS.U16 [R9+UR20+0x4408], R54 ;  /* 0x0044083609007988 */ /* 0x0003e80008000414 */
[----:B------:R-:W-:Y:S04]  /*2720*/  STS.U16 [R5+UR20], R120 ;  /* 0x0000007805007988 */ /* 0x000fe80008000414 */
[----:B------:R-:W-:Y:S01]  /*2730*/  STS.U16 [R5+UR20+0x400], R122 ;  /* 0x0004007a05007988 */ /* 0x000fe20008000414 */
[----:B-1----:R-:W-:-:S02]  /*2740*/  LOP3.LUT R9, R3, 0x60, RZ, 0x3c, !PT ;  /* 0x0000006003097812 */ /* 0x002fc400078e3cff */
[----:B------:R-:W-:Y:S01]  /*2750*/  LOP3.LUT R3, R3, 0x70, RZ, 0x3c, !PT ;  /* 0x0000007003037812 */ /* 0x000fe200078e3cff */
[----:B------:R-:W-:Y:S04]  /*2760*/  STS.U16 [R5+UR20+0x8], R124 ;  /* 0x0000087c05007988 */ /* 0x000fe80008000414 */
[----:B------:R-:W-:Y:S04]  /*2770*/  STS.U16 [R5+UR20+0x408], R126 ;  /* 0x0004087e05007988 */ /* 0x000fe80008000414 */
[----:B------:R-:W-:Y:S04]  /*2780*/  STS.U16 [R5+UR20+0x4000], R56 ;  /* 0x0040003805007988 */ /* 0x000fe80008000414 */
[----:B------:R-:W-:Y:S04]  /*2790*/  STS.U16 [R5+UR20+0x4400], R58 ;  /* 0x0044003a05007988 */ /* 0x000fe80008000414 */
[----:B------:R-:W-:Y:S04]  /*27a0*/  STS.U16 [R5+UR20+0x4008], R60 ;  /* 0x0040083c05007988 */ /* 0x000fe80008000414 */
[----:B------:R-:W-:Y:S04]  /*27b0*/  STS.U16 [R5+UR20+0x4408], R62 ;  /* 0x0044083e05007988 */ /* 0x000fe80008000414 */
[----:B------:R-:W-:Y:S04]  /*27c0*/  STS.U16 [R7+UR20], R128 ;  /* 0x0000008007007988 */ /* 0x000fe80008000414 */
[----:B------:R-:W-:Y:S04]  /*27d0*/  STS.U16 [R7+UR20+0x400], R130 ;  /* 0x0004008207007988 */ /* 0x000fe80008000414 */
        /* <DEDUP_REMOVED lines=21> */
[----:B------:R-:W-:Y:S01]  /*2930*/  STS.U16 [R3+UR20+0x4408], R86 ;  /* 0x0044085603007988 */ /* 0x000fe20008000414 */
[----:B------:R1:W-:Y:S06]  /*2940*/  MEMBAR.ALL.CTA ;  /* 0x0000000000007992 */ /* 0x0003ec0000008000 */
[----:B-1----:R-:W1:Y:S02]  /*2950*/  FENCE.VIEW.ASYNC.S ;  /* 0x00000000000073c6 */ /* 0x002e640000000000 */
[----:B-1----:R-:W-:Y:S06]  /*2960*/  BAR.SYNC.DEFER_BLOCKING 0x0 ;  /* 0x0000000000007b1d */ /* 0x002fec0000010000 */
[----:B------:R1:W-:Y:S01]  /*2970*/  @UP1 UTMASTG.2D [UR20], [UR6] ;  /* 0x00000014060013b5 */ /* 0x0003e20008008000 */
[----:B------:R0:W-:Y:S01]  /*2980*/  UTMACMDFLUSH ;  /* 0x00000000000079b7 */ /* 0x0001e20000000000 */
[----:B------:R-:W-:-:S04]  /*2990*/  DEPBAR.LE SB0, 0x0 ;  /* 0x000080000000791a */ /* 0x000fc80000000000 */
[----:B------:R-:W-:Y:S06]  /*29a0*/  BAR.SYNC.DEFER_BLOCKING 0x0 ;  /* 0x0000000000007b1d */ /* 0x000fec0000010000 */
[----:B-1----:R-:W-:Y:S05]  /*29b0*/  EXIT ;  /* 0x000000000000794d */ /* 0x002fea0003800000 */
.L_x_49:
[----:B------:R-:W1:Y:S02]  /*29c0*/  SYNCS.PHASECHK.TRANS64.TRYWAIT P0, [UR26+0xc000], R2 ;  /* 0x00c00002ff0075a7 */ /* 0x000e64000800015a */
[----:B-1----:R-:W-:Y:S05]  /*29d0*/  @!P0 BRA `(.L_x_49) ;  /* 0xfffffffc00f88947 */ /* 0x002fea000383ffff */
[----:B------:R-:W-:Y:S05]  /*29e0*/  BRA `(.L_x_51) ;  /* 0xfffffff400007947 */ /* 0x000fea000383ffff */
.L_x_52:
[----:B------:R-:W-:-:S00]  /*29f0*/  BRA `(.L_x_52) ;  /* 0xfffffffc00fc7947 */ /* 0x000fc0000383ffff */
[----:B------:R-:W-:-:S00]  /*2a00*/  NOP ;  /* 0x0000000000007918 */ /* 0x000fc00000000000 */
[----:B------:R-:W-:-:S00]  /*2a10*/  NOP ;  /* 0x0000000000007918 */ /* 0x000fc00000000000 */
[----:B------:R-:W-:-:S00]  /*2a20*/  NOP ;  /* 0x0000000000007918 */ /* 0x000fc00000000000 */
[----:B------:R-:W-:-:S00]  /*2a30*/  NOP ;  /* 0x0000000000007918 */ /* 0x000fc00000000000 */
[----:B------:R-:W-:-:S00]  /*2a40*/  NOP ;  /* 0x0000000000007918 */ /* 0x000fc00000000000 */
[----:B------:R-:W-:-:S00]  /*2a50*/  NOP ;  /* 0x0000000000007918 */ /* 0x000fc00000000000 */
[----:B------:R-:W-:-:S00]  /*2a60*/  NOP ;  /* 0x0000000000007918 */ /* 0x000fc00000000000 */
[----:B------:R-:W-:-:S00]  /*2a70*/  NOP ;  /* 0x0000000000007918 */ /* 0x000fc00000000000 */
.L_x_53:


//--------------------- .nv.shared.gluon_wgmma    --------------------------
	.section	.nv.shared.gluon_wgmma,"aw",@nobits
	.sectionflags	@""
	.align	16
	.zero		1024


//--------------------- .nv.shared.reserved.0     --------------------------
	.section	.nv.shared.reserved.0,"aw",@nobits
	.weak		__nv_reservedSMEM_offset_0_alias
	.size		__nv_reservedSMEM_offset_0_alias, 0, 0
	.other		__nv_reservedSMEM_offset_0_alias,@"STO_CUDA_RESERVED_SHARED STV_DEFAULT"
__nv_reservedSMEM_offset_0_alias:
	.zero		0


//--------------------- .nv.constant0.gluon_wgmma --------------------------
	.section	.nv.constant0.gluon_wgmma,"a",@progbits
	.sectionflags	@""
	.align	4
.nv.constant0.gluon_wgmma:
	.zero		608


//--------------------- SYMBOLS --------------------------

	.type		.nv.reservedSmem.offset0,@object
	.size		.nv.reservedSmem.offset0,0x4
